	.target	sm_90a

	.elftype	@"ET_EXEC"


//--------------------- .note.nv.tkinfo           --------------------------
	.section	.note.nv.tkinfo,"",@"SHT_NOTE"
	.sectionflags	@"SHF_NOTE_NV_TKINFO"
	.tkinfo
        /*0018*/ 	.word	0x00000002
        /*0030*/ 	.string	""
        /*0030*/ 	.string	"ptxas"
        /*0030*/ 	.string	"Cuda compilation tools, release 13.0, V13.0.88"
        /*0030*/ 	.string	"Build cuda_13.0.r13.0/compiler.36424714_0"
        /*0030*/ 	.string	"-arch sm_90a -m 64 "



//--------------------- .note.nv.cuinfo           --------------------------
	.section	.note.nv.cuinfo,"",@"SHT_NOTE"
	.sectionflags	@"SHF_NOTE_NV_CUINFO"
        /*0018*/ 	.short	0x0002
        /*001a*/ 	.short	0x005a
        /*001c*/ 	.short	0x0082
	.zero		2


//--------------------- .nv.info                  --------------------------
	.section	.nv.info,"",@"SHT_CUDA_INFO"
	.align	4


	//----- nvinfo : EIATTR_REGCOUNT
	.align		4
        /*0000*/ 	.byte	0x04, 0x2f
        /*0002*/ 	.short	(.L_12 - .L_11)
	.align		4
.L_11:
        /*0004*/ 	.word	index@(_ZN7cutlass13device_kernelINS_4gemm6kernel13GemmUniversalIN4cute5tupleIJiiiiEEENS1_10collective13CollectiveMmaINS1_40MainloopSm90TmaGmmaWarpSpecializedSparseILi4ENS5_IJNS4_1CILi1EEESB_SB_EEENS1_35KernelTmaWarpSpecializedCooperativeEEENS5_IJNSA_ILi256EEESF_NSA_ILi128EEEEEEaNS5_IJNS4_6LayoutINS5_IJiNS5_IJNSA_ILi2EEEiEEEiEEENS5_IJlNS5_IJSB_SJ_EEElEEEEENSI_INS5_IJNS5_IJNSA_ILi64EEEiEEENS5_IJSG_iEEEiEEENS5_IJNS5_IJSG_NSA_ILi8192EEEEEENS5_IJSB_lEEElEEEEEEEEaNS5_IJlSB_lEEENS4_8TiledMMAINS4_8MMA_AtomIJNS4_4SM904GMMA6SPARSE28GMMA_64x256x64_S32S8S8_SS_TNILNS13_9SparseSelE0EEEEEENSI_INS5_IJSJ_SB_SB_EEENS5_IJSB_NSA_ILi0EEES1A_EEEEENS5_IJNS4_10UnderscoreES1D_S1D_EEEEENS4_13SM90_TMA_LOADENS4_14ComposedLayoutINS4_7SwizzleILi2ELi4ELi3EEENS4_25smem_sparse_ptr_flag_bitsILi2ELi8EEENSI_INS5_IJNS5_IJSB_NSA_ILi8EEEEEENS5_IJSJ_SP_EEEEEENS5_IJNS5_IJS1A_SG_EEESM_EEEEEEEvNS4_8identityES1G_NS1H_INS1I_ILi3ELi4ELi3EEENS4_18smem_ptr_flag_bitsILi8EEENSI_INS5_IJS1M_SG_EEENS5_IJSG_SB_EEEEEEEvS1U_EENS_8epilogue10collective6detail29Sm90TmaWarpSpecializedAdapterINS24_15DefaultEpilogueIiNS5_IJSB_llEEES28_NS23_6thread17LinearCombinationIiLi1EiiLNS29_9ScaleType4KindE0ELNS_15FloatRoundStyleE2EiEENS1_15EpilogueDefaultEEEEEvvEEEEvNT_6ParamsE)
        /*0008*/ 	.word	0x000000a8


	//----- nvinfo : EIATTR_FRAME_SIZE
	.align		4
.L_12:
        /*000c*/ 	.byte	0x04, 0x11
        /*000e*/ 	.short	(.L_14 - .L_13)
	.align		4
.L_13:
        /*0010*/ 	.word	index@(_ZN7cutlass13device_kernelINS_4gemm6kernel13GemmUniversalIN4cute5tupleIJiiiiEEENS1_10collective13CollectiveMmaINS1_40MainloopSm90TmaGmmaWarpSpecializedSparseILi4ENS5_IJNS4_1CILi1EEESB_SB_EEENS1_35KernelTmaWarpSpecializedCooperativeEEENS5_IJNSA_ILi256EEESF_NSA_ILi128EEEEEEaNS5_IJNS4_6LayoutINS5_IJiNS5_IJNSA_ILi2EEEiEEEiEEENS5_IJlNS5_IJSB_SJ_EEElEEEEENSI_INS5_IJNS5_IJNSA_ILi64EEEiEEENS5_IJSG_iEEEiEEENS5_IJNS5_IJSG_NSA_ILi8192EEEEEENS5_IJSB_lEEElEEEEEEEEaNS5_IJlSB_lEEENS4_8TiledMMAINS4_8MMA_AtomIJNS4_4SM904GMMA6SPARSE28GMMA_64x256x64_S32S8S8_SS_TNILNS13_9SparseSelE0EEEEEENSI_INS5_IJSJ_SB_SB_EEENS5_IJSB_NSA_ILi0EEES1A_EEEEENS5_IJNS4_10UnderscoreES1D_S1D_EEEEENS4_13SM90_TMA_LOADENS4_14ComposedLayoutINS4_7SwizzleILi2ELi4ELi3EEENS4_25smem_sparse_ptr_flag_bitsILi2ELi8EEENSI_INS5_IJNS5_IJSB_NSA_ILi8EEEEEENS5_IJSJ_SP_EEEEEENS5_IJNS5_IJS1A_SG_EEESM_EEEEEEEvNS4_8identityES1G_NS1H_INS1I_ILi3ELi4ELi3EEENS4_18smem_ptr_flag_bitsILi8EEENSI_INS5_IJS1M_SG_EEENS5_IJSG_SB_EEEEEEEvS1U_EENS_8epilogue10collective6detail29Sm90TmaWarpSpecializedAdapterINS24_15DefaultEpilogueIiNS5_IJSB_llEEES28_NS23_6thread17LinearCombinationIiLi1EiiLNS29_9ScaleType4KindE0ELNS_15FloatRoundStyleE2EiEENS1_15EpilogueDefaultEEEEEvvEEEEvNT_6ParamsE)
        /*0014*/ 	.word	0x00000660


	//----- nvinfo : EIATTR_MIN_STACK_SIZE
	.align		4
.L_14:
        /*0018*/ 	.byte	0x04, 0x12
        /*001a*/ 	.short	(.L_16 - .L_15)
	.align		4
.L_15:
        /*001c*/ 	.word	index@(_ZN7cutlass13device_kernelINS_4gemm6kernel13GemmUniversalIN4cute5tupleIJiiiiEEENS1_10collective13CollectiveMmaINS1_40MainloopSm90TmaGmmaWarpSpecializedSparseILi4ENS5_IJNS4_1CILi1EEESB_SB_EEENS1_35KernelTmaWarpSpecializedCooperativeEEENS5_IJNSA_ILi256EEESF_NSA_ILi128EEEEEEaNS5_IJNS4_6LayoutINS5_IJiNS5_IJNSA_ILi2EEEiEEEiEEENS5_IJlNS5_IJSB_SJ_EEElEEEEENSI_INS5_IJNS5_IJNSA_ILi64EEEiEEENS5_IJSG_iEEEiEEENS5_IJNS5_IJSG_NSA_ILi8192EEEEEENS5_IJSB_lEEElEEEEEEEEaNS5_IJlSB_lEEENS4_8TiledMMAINS4_8MMA_AtomIJNS4_4SM904GMMA6SPARSE28GMMA_64x256x64_S32S8S8_SS_TNILNS13_9SparseSelE0EEEEEENSI_INS5_IJSJ_SB_SB_EEENS5_IJSB_NSA_ILi0EEES1A_EEEEENS5_IJNS4_10UnderscoreES1D_S1D_EEEEENS4_13SM90_TMA_LOADENS4_14ComposedLayoutINS4_7SwizzleILi2ELi4ELi3EEENS4_25smem_sparse_ptr_flag_bitsILi2ELi8EEENSI_INS5_IJNS5_IJSB_NSA_ILi8EEEEEENS5_IJSJ_SP_EEEEEENS5_IJNS5_IJS1A_SG_EEESM_EEEEEEEvNS4_8identityES1G_NS1H_INS1I_ILi3ELi4ELi3EEENS4_18smem_ptr_flag_bitsILi8EEENSI_INS5_IJS1M_SG_EEENS5_IJSG_SB_EEEEEEEvS1U_EENS_8epilogue10collective6detail29Sm90TmaWarpSpecializedAdapterINS24_15DefaultEpilogueIiNS5_IJSB_llEEES28_NS23_6thread17LinearCombinationIiLi1EiiLNS29_9ScaleType4KindE0ELNS_15FloatRoundStyleE2EiEENS1_15EpilogueDefaultEEEEEvvEEEEvNT_6ParamsE)
        /*0020*/ 	.word	0x00000660
.L_16:


//--------------------- .nv.compat                --------------------------
	.section	.nv.compat,"",@"SHT_CUDA_COMPAT_INFO"
	.align	4
        /*0000*/ 	.byte	0x02, 0x09, 0x01, 0x00, 0x02, 0x02, 0x04, 0x00, 0x02, 0x05, 0x05, 0x00, 0x03, 0x07, 0x01, 0x01
        /*0010*/ 	.byte	0x02, 0x03, 0x01, 0x00, 0x02, 0x06, 0x01, 0x00, 0x04, 0x0b, 0x08, 0x00, 0x00, 0x00, 0x00, 0x00
        /*0020*/ 	.byte	0x00, 0x00, 0x00, 0x00


//--------------------- .nv.info._ZN7cutlass13device_kernelINS_4gemm6kernel13GemmUniversalIN4cute5tupleIJiiiiEEENS1_10collective13CollectiveMmaINS1_40MainloopSm90TmaGmmaWarpSpecializedSparseILi4ENS5_IJNS4_1CILi1EEESB_SB_EEENS1_35KernelTmaWarpSpecializedCooperativeEEENS5_IJNSA_ILi256EEESF_NSA_ILi128EEEEEEaNS5_IJNS4_6LayoutINS5_IJiNS5_IJNSA_ILi2EEEiEEEiEEENS5_IJlNS5_IJSB_SJ_EEElEEEEENSI_INS5_IJNS5_IJNSA_ILi64EEEiEEENS5_IJSG_iEEEiEEENS5_IJNS5_IJSG_NSA_ILi8192EEEEEENS5_IJSB_lEEElEEEEEEEEaNS5_IJlSB_lEEENS4_8TiledMMAINS4_8MMA_AtomIJNS4_4SM904GMMA6SPARSE28GMMA_64x256x64_S32S8S8_SS_TNILNS13_9SparseSelE0EEEEEENSI_INS5_IJSJ_SB_SB_EEENS5_IJSB_NSA_ILi0EEES1A_EEEEENS5_IJNS4_10UnderscoreES1D_S1D_EEEEENS4_13SM90_TMA_LOADENS4_14ComposedLayoutINS4_7SwizzleILi2ELi4ELi3EEENS4_25smem_sparse_ptr_flag_bitsILi2ELi8EEENSI_INS5_IJNS5_IJSB_NSA_ILi8EEEEEENS5_IJSJ_SP_EEEEEENS5_IJNS5_IJS1A_SG_EEESM_EEEEEEEvNS4_8identityES1G_NS1H_INS1I_ILi3ELi4ELi3EEENS4_18smem_ptr_flag_bitsILi8EEENSI_INS5_IJS1M_SG_EEENS5_IJSG_SB_EEEEEEEvS1U_EENS_8epilogue10collective6detail29Sm90TmaWarpSpecializedAdapterINS24_15DefaultEpilogueIiNS5_IJSB_llEEES28_NS23_6thread17LinearCombinationIiLi1EiiLNS29_9ScaleType4KindE0ELNS_15FloatRoundStyleE2EiEENS1_15EpilogueDefaultEEEEEvvEEEEvNT_6ParamsE --------------------------
	.section	.nv.info._ZN7cutlass13device_kernelINS_4gemm6kernel13GemmUniversalIN4cute5tupleIJiiiiEEENS1_10collective13CollectiveMmaINS1_40MainloopSm90TmaGmmaWarpSpecializedSparseILi4ENS5_IJNS4_1CILi1EEESB_SB_EEENS1_35KernelTmaWarpSpecializedCooperativeEEENS5_IJNSA_ILi256EEESF_NSA_ILi128EEEEEEaNS5_IJNS4_6LayoutINS5_IJiNS5_IJNSA_ILi2EEEiEEEiEEENS5_IJlNS5_IJSB_SJ_EEElEEEEENSI_INS5_IJNS5_IJNSA_ILi64EEEiEEENS5_IJSG_iEEEiEEENS5_IJNS5_IJSG_NSA_ILi8192EEEEEENS5_IJSB_lEEElEEEEEEEEaNS5_IJlSB_lEEENS4_8TiledMMAINS4_8MMA_AtomIJNS4_4SM904GMMA6SPARSE28GMMA_64x256x64_S32S8S8_SS_TNILNS13_9SparseSelE0EEEEEENSI_INS5_IJSJ_SB_SB_EEENS5_IJSB_NSA_ILi0EEES1A_EEEEENS5_IJNS4_10UnderscoreES1D_S1D_EEEEENS4_13SM90_TMA_LOADENS4_14ComposedLayoutINS4_7SwizzleILi2ELi4ELi3EEENS4_25smem_sparse_ptr_flag_bitsILi2ELi8EEENSI_INS5_IJNS5_IJSB_NSA_ILi8EEEEEENS5_IJSJ_SP_EEEEEENS5_IJNS5_IJS1A_SG_EEESM_EEEEEEEvNS4_8identityES1G_NS1H_INS1I_ILi3ELi4ELi3EEENS4_18smem_ptr_flag_bitsILi8EEENSI_INS5_IJS1M_SG_EEENS5_IJSG_SB_EEEEEEEvS1U_EENS_8epilogue10collective6detail29Sm90TmaWarpSpecializedAdapterINS24_15DefaultEpilogueIiNS5_IJSB_llEEES28_NS23_6thread17LinearCombinationIiLi1EiiLNS29_9ScaleType4KindE0ELNS_15FloatRoundStyleE2EiEENS1_15EpilogueDefaultEEEEEvvEEEEvNT_6ParamsE,"",@"SHT_CUDA_INFO"
	.sectionflags	@""
	.align	4


	//----- nvinfo : EIATTR_CUDA_API_VERSION
	.align		4
        /*0000*/ 	.byte	0x04, 0x37
        /*0002*/ 	.short	(.L_18 - .L_17)
.L_17:
        /*0004*/ 	.word	0x00000082


	//----- nvinfo : EIATTR_KPARAM_INFO
	.align		4
.L_18:
        /*0008*/ 	.byte	0x04, 0x17
        /*000a*/ 	.short	(.L_20 - .L_19)
.L_19:
        /*000c*/ 	.word	0x00000000
        /*0010*/ 	.short	0x0000
        /*0012*/ 	.short	0x0070
        /*0014*/ 	.byte	0x00, 0xf0, 0x01, 0x14


	//----- nvinfo : EIATTR_SPARSE_MMA_MASK
	.align		4
.L_20:
        /*0018*/ 	.byte	0x03, 0x50
        /*001a*/ 	.short	0x0004


	//----- nvinfo : EIATTR_MAXREG_COUNT
	.align		4
        /*001c*/ 	.byte	0x03, 0x1b
        /*001e*/ 	.short	0x00a8


	//----- nvinfo : EIATTR_NUM_BARRIERS
	.align		4
        /*0020*/ 	.byte	0x02, 0x4c
        /*0022*/ 	.byte	0x01
	.zero		1


	//----- nvinfo : EIATTR_ANNOTATIONS
	.align		4
        /*0024*/ 	.byte	0x04, 0x55
        /*0026*/ 	.short	(.L_22 - .L_21)


	//   ....[0]....
.L_21:
        /*0028*/ 	.word	0x00000001
        /*002c*/ 	.byte	0xc0, 0x05, 0x00, 0x00, 0x01, 0x00, 0x00, 0x00, 0xe0, 0x05, 0x00, 0x00, 0x01, 0x00, 0x00, 0x00
        /* <DEDUP_REMOVED lines=432> */
        /*1b3c*/ 	.byte	0xd0, 0x8f, 0x01, 0x00, 0x01, 0x00, 0x00, 0x00, 0xf0, 0x8f, 0x01, 0x00


	//----- nvinfo : EIATTR_MERCURY_ISA_VERSION
	.align		4
.L_22:
        /*1b48*/ 	.byte	0x03, 0x5f
        /*1b4a*/ 	.short	0x0101


	//----- nvinfo : EIATTR_INT_WARP_WIDE_INSTR_OFFSETS
	.align		4
        /*1b4c*/ 	.byte	0x04, 0x31
        /*1b4e*/ 	.short	(.L_24 - .L_23)


	//   ....[0]....
.L_23:
        /*1b50*/ 	.word	0x000004c0


	//   ....[1]....
        /*1b54*/ 	.word	0x000004e0


	//   ....[2]....
        /*1b58*/ 	.word	0x000005d0


	//----- nvinfo : EIATTR_COOP_GROUP_MASK_REGIDS
	.align		4
.L_24:
        /*1b5c*/ 	.byte	0x04, 0x29
        /*1b5e*/ 	.short	(.L_26 - .L_25)


	//   ....[0]....
.L_25:
        /*1b60*/ 	.word	0xffffffff


	//   ....[1]....
        /*1b64*/ 	.word	0xffffffff


	//   ....[2]....
        /*1b68*/ 	.word	0xffffffff


	//   ....[3]....
        /*1b6c*/ 	.word	0xffffffff


	//   ....[4]....
        /*1b70*/ 	.word	0xffffffff


	//----- nvinfo : EIATTR_COOP_GROUP_INSTR_OFFSETS
	.align		4
.L_26:
        /*1b74*/ 	.byte	0x04, 0x28
        /*1b76*/ 	.short	(.L_28 - .L_27)


	//   ....[0]....
.L_27:
        /*1b78*/ 	.word	0x00000070


	//   ....[1]....
        /*1b7c*/ 	.word	0x00000080


	//   ....[2]....
        /*1b80*/ 	.word	0x000001d0


	//   ....[3]....
        /*1b84*/ 	.word	0x000003f0


	//   ....[4]....
        /*1b88*/ 	.word	0x00001c30


	//----- nvinfo : EIATTR_REG_RECONFIG
	.align		4
.L_28:
        /*1b8c*/ 	.byte	0x01, 0x54
	.zero		2


	//----- nvinfo : EIATTR_MBARRIER_INSTR_OFFSETS
	.align		4
        /*1b90*/ 	.byte	0x04, 0x39
        /*1b92*/ 	.short	(.L_30 - .L_29)


	//   ....[0]....
.L_29:
        /*1b94*/ 	.word	0x00000350
        /*1b98*/ 	.word	0x000000ff
        /*1b9c*/ 	.word	0x00000000
        /*1ba0*/ 	.short	0x0100
        /*1ba2*/ 	.byte	0x0a
	.zero		1


	//   ....[1]....
        /*1ba4*/ 	.word	0x00000360
        /*1ba8*/ 	.word	0x000000ff
        /*1bac*/ 	.word	0x00000020
        /*1bb0*/ 	.short	0x0100
        /*1bb2*/ 	.byte	0x0a
	.zero		1


	//   ....[2]....
        /*1bb4*/ 	.word	0x00000370
        /*1bb8*/ 	.word	0x000000ff
        /*1bbc*/ 	.word	0x00000008
        /*1bc0*/ 	.short	0x0100
        /*1bc2*/ 	.byte	0x0a
	.zero		1


	//   ....[3]....
        /*1bc4*/ 	.word	0x00000380
        /*1bc8*/ 	.word	0x000000ff
        /*1bcc*/ 	.word	0x00000028
        /*1bd0*/ 	.short	0x0100
        /*1bd2*/ 	.byte	0x0a
	.zero		1


	//   ....[4]....
        /*1bd4*/ 	.word	0x00000390
        /*1bd8*/ 	.word	0x000000ff
        /*1bdc*/ 	.word	0x00000010
        /*1be0*/ 	.short	0x0100
        /*1be2*/ 	.byte	0x0a
	.zero		1


	//   ....[5]....
        /*1be4*/ 	.word	0x000003a0
        /*1be8*/ 	.word	0x000000ff
        /*1bec*/ 	.word	0x00000030
        /*1bf0*/ 	.short	0x0100
        /*1bf2*/ 	.byte	0x0a
	.zero		1


	//   ....[6]....
        /*1bf4*/ 	.word	0x000003b0
        /*1bf8*/ 	.word	0x000000ff
        /*1bfc*/ 	.word	0x00000018
        /*1c00*/ 	.short	0x0100
        /*1c02*/ 	.byte	0x0a
	.zero		1


	//   ....[7]....
        /*1c04*/ 	.word	0x000003c0
        /*1c08*/ 	.word	0x000000ff
        /*1c0c*/ 	.word	0x00000038
        /*1c10*/ 	.short	0x0100
        /*1c12*/ 	.byte	0x0a
	.zero		1


	//   ....[8]....
        /*1c14*/ 	.word	0x00000600
        /*1c18*/ 	.word	0x000000ff
        /*1c1c*/ 	.word	0x00000050
        /*1c20*/ 	.short	0x0100
        /*1c22*/ 	.byte	0x08
	.zero		1


	//   ....[9]....
        /*1c24*/ 	.word	0x00000610
        /*1c28*/ 	.word	0x000000ff
        /*1c2c*/ 	.word	0x00000058
        /*1c30*/ 	.short	0x0100
        /*1c32*/ 	.byte	0x08
	.zero		1


	//   ....[10]....
        /*1c34*/ 	.word	0x00001e50
        /*1c38*/ 	.word	0x000000ff
        /*1c3c*/ 	.word	0x00000000
        /*1c40*/ 	.short	0x010a
        /*1c42*/ 	.byte	0x0c
	.zero		1


	//   ....[11]....
        /*1c44*/ 	.word	0x00001e90
        /*1c48*/ 	.word	0x000000ff
        /*1c4c*/ 	.word	0x00000000
        /*1c50*/ 	.short	0x010a
        /*1c52*/ 	.byte	0x0c
	.zero		1


	//   ....[12]....
        /*1c54*/ 	.word	0x000049a0
        /*1c58*/ 	.word	0x000000ff
        /*1c5c*/ 	.word	0x00000000
        /*1c60*/ 	.short	0x0101
        /*1c62*/ 	.byte	0x0c
	.zero		1


	//   ....[13]....
        /*1c64*/ 	.word	0x00018a90
        /*1c68*/ 	.word	0x00000007
        /*1c6c*/ 	.word	0x00000020
        /*1c70*/ 	.short	0x010a
        /*1c72*/ 	.byte	0x3f
	.zero		1


	//   ....[14]....
        /*1c74*/ 	.word	0x00018f40
        /*1c78*/ 	.word	0x00000002
        /*1c7c*/ 	.word	0x00000058
        /*1c80*/ 	.short	0x0101
        /*1c82*/ 	.byte	0x3f
	.zero		1


	//   ....[15]....
        /*1c84*/ 	.word	0x000196a0
        /*1c88*/ 	.word	0x00000005
        /*1c8c*/ 	.word	0x00000000
        /*1c90*/ 	.short	0x010a
        /*1c92*/ 	.byte	0x3f
	.zero		1


	//   ....[16]....
        /*1c94*/ 	.word	0x00019730
        /*1c98*/ 	.word	0x00000007
        /*1c9c*/ 	.word	0x00000000
        /*1ca0*/ 	.short	0x010a
        /*1ca2*/ 	.byte	0x3f
	.zero		1


	//   ....[17]....
        /*1ca4*/ 	.word	0x000197c0
        /*1ca8*/ 	.word	0x00000007
        /*1cac*/ 	.word	0x00000000
        /*1cb0*/ 	.short	0x010a
        /*1cb2*/ 	.byte	0x3f
	.zero		1


	//   ....[18]....
        /*1cb4*/ 	.word	0x00019850
        /*1cb8*/ 	.word	0x00000003
        /*1cbc*/ 	.word	0x00000000
        /*1cc0*/ 	.short	0x010a
        /*1cc2*/ 	.byte	0x3f
	.zero		1


	//   ....[19]....
        /*1cc4*/ 	.word	0x000198c0
        /*1cc8*/ 	.word	0x00000003
        /*1ccc*/ 	.word	0x00000000
        /*1cd0*/ 	.short	0x010a
        /*1cd2*/ 	.byte	0x3f
	.zero		1


	//   ....[20]....
        /*1cd4*/ 	.word	0x00019990
        /*1cd8*/ 	.word	0x00000007
        /*1cdc*/ 	.word	0x00000020
        /*1ce0*/ 	.short	0x010a
        /*1ce2*/ 	.byte	0x3f
	.zero		1


	//   ....[21]....
        /*1ce4*/ 	.word	0x00019a70
        /*1ce8*/ 	.word	0x00000005
        /*1cec*/ 	.word	0x00000000
        /*1cf0*/ 	.short	0x010a
        /*1cf2*/ 	.byte	0x3f
	.zero		1


	//   ....[22]....
        /*1cf4*/ 	.word	0x00019ac0
        /*1cf8*/ 	.word	0x00000007
        /*1cfc*/ 	.word	0x00000000
        /*1d00*/ 	.short	0x010a
        /*1d02*/ 	.byte	0x3f
	.zero		1


	//   ....[23]....
        /*1d04*/ 	.word	0x00019b10
        /*1d08*/ 	.word	0x00000007
        /*1d0c*/ 	.word	0x00000000
        /*1d10*/ 	.short	0x010a
        /*1d12*/ 	.byte	0x3f
	.zero		1


	//----- nvinfo : EIATTR_NUM_MBARRIERS
	.align		4
.L_30:
        /*1d14*/ 	.byte	0x03, 0x38
        /*1d16*/ 	.short	0x000a


	//----- nvinfo : EIATTR_EXIT_INSTR_OFFSETS
	.align		4
        /*1d18*/ 	.byte	0x04, 0x1c
        /*1d1a*/ 	.short	(.L_32 - .L_31)


	//   ....[0]....
.L_31:
        /*1d1c*/ 	.word	0x00000670


	//   ....[1]....
        /*1d20*/ 	.word	0x00000fa0


	//   ....[2]....
        /*1d24*/ 	.word	0x000180a0


	//   ....[3]....
        /*1d28*/ 	.word	0x00018710


	//   ....[4]....
        /*1d2c*/ 	.word	0x000198a0


	//----- nvinfo : EIATTR_MAX_THREADS
	.align		4
.L_32:
        /*1d30*/ 	.byte	0x04, 0x05
        /*1d32*/ 	.short	(.L_34 - .L_33)
.L_33:
        /*1d34*/ 	.word	0x00000180
        /*1d38*/ 	.word	0x00000001
        /*1d3c*/ 	.word	0x00000001


	//----- nvinfo : EIATTR_CRS_STACK_SIZE
	.align		4
.L_34:
        /*1d40*/ 	.byte	0x04, 0x1e
        /*1d42*/ 	.short	(.L_36 - .L_35)
.L_35:
        /*1d44*/ 	.word	0x00000000


	//----- nvinfo : EIATTR_CBANK_PARAM_SIZE
	.align		4
.L_36:
        /*1d48*/ 	.byte	0x03, 0x19
        /*1d4a*/ 	.short	0x0570


	//----- nvinfo : EIATTR_PARAM_CBANK
	.align		4
        /*1d4c*/ 	.byte	0x04, 0x0a
        /*1d4e*/ 	.short	(.L_38 - .L_37)
	.align		4
.L_37:
        /*1d50*/ 	.word	index@(.nv.constant0._ZN7cutlass13device_kernelINS_4gemm6kernel13GemmUniversalIN4cute5tupleIJiiiiEEENS1_10collective13CollectiveMmaINS1_40MainloopSm90TmaGmmaWarpSpecializedSparseILi4ENS5_IJNS4_1CILi1EEESB_SB_EEENS1_35KernelTmaWarpSpecializedCooperativeEEENS5_IJNSA_ILi256EEESF_NSA_ILi128EEEEEEaNS5_IJNS4_6LayoutINS5_IJiNS5_IJNSA_ILi2EEEiEEEiEEENS5_IJlNS5_IJSB_SJ_EEElEEEEENSI_INS5_IJNS5_IJNSA_ILi64EEEiEEENS5_IJSG_iEEEiEEENS5_IJNS5_IJSG_NSA_ILi8192EEEEEENS5_IJSB_lEEElEEEEEEEEaNS5_IJlSB_lEEENS4_8TiledMMAINS4_8MMA_AtomIJNS4_4SM904GMMA6SPARSE28GMMA_64x256x64_S32S8S8_SS_TNILNS13_9SparseSelE0EEEEEENSI_INS5_IJSJ_SB_SB_EEENS5_IJSB_NSA_ILi0EEES1A_EEEEENS5_IJNS4_10UnderscoreES1D_S1D_EEEEENS4_13SM90_TMA_LOADENS4_14ComposedLayoutINS4_7SwizzleILi2ELi4ELi3EEENS4_25smem_sparse_ptr_flag_bitsILi2ELi8EEENSI_INS5_IJNS5_IJSB_NSA_ILi8EEEEEENS5_IJSJ_SP_EEEEEENS5_IJNS5_IJS1A_SG_EEESM_EEEEEEEvNS4_8identityES1G_NS1H_INS1I_ILi3ELi4ELi3EEENS4_18smem_ptr_flag_bitsILi8EEENSI_INS5_IJS1M_SG_EEENS5_IJSG_SB_EEEEEEEvS1U_EENS_8epilogue10collective6detail29Sm90TmaWarpSpecializedAdapterINS24_15DefaultEpilogueIiNS5_IJSB_llEEES28_NS23_6thread17LinearCombinationIiLi1EiiLNS29_9ScaleType4KindE0ELNS_15FloatRoundStyleE2EiEENS1_15EpilogueDefaultEEEEEvvEEEEvNT_6ParamsE)
        /*1d54*/ 	.short	0x0210
        /*1d56*/ 	.short	0x0570


	//----- nvinfo : EIATTR_SW_WAR
	.align		4
.L_38:
        /*1d58*/ 	.byte	0x04, 0x36
        /*1d5a*/ 	.short	(.L_40 - .L_39)
.L_39:
        /*1d5c*/ 	.word	0x00000008
.L_40:


//--------------------- .nv.callgraph             --------------------------
	.section	.nv.callgraph,"",@"SHT_CUDA_CALLGRAPH"
	.align	4
	.sectionentsize	8
	.align		4
        /*0000*/ 	.word	0x00000000
	.align		4
        /*0004*/ 	.word	0xffffffff
	.align		4
        /*0008*/ 	.word	0x00000000
	.align		4
        /*000c*/ 	.word	0xfffffffe
	.align		4
        /*0010*/ 	.word	0x00000000
	.align		4
        /*0014*/ 	.word	0xfffffffd
	.align		4
        /*0018*/ 	.word	0x00000000
	.align		4
        /*001c*/ 	.word	0xfffffffc


//--------------------- .nv.constant4             --------------------------
	.section	.nv.constant4,"a",@progbits
	.align	8
	.align		8
.nv.constant4:
        /*0000*/ 	.dword	_ZN39_INTERNAL_e566f7e0_4_k_cu_a065c164_27634cuda3std3__45__cpo5beginE
	.align		8
        /*0008*/ 	.dword	_ZN39_INTERNAL_e566f7e0_4_k_cu_a065c164_27634cuda3std3__45__cpo3endE
	.align		8
        /*0010*/ 	.dword	_ZN39_INTERNAL_e566f7e0_4_k_cu_a065c164_27634cuda3std3__45__cpo6cbeginE
	.align		8
        /*0018*/ 	.dword	_ZN39_INTERNAL_e566f7e0_4_k_cu_a065c164_27634cuda3std3__45__cpo4cendE
	.align		8
        /*0020*/ 	.dword	_ZN39_INTERNAL_e566f7e0_4_k_cu_a065c164_27634cuda3std3__441_GLOBAL__N__e566f7e0_4_k_cu_a065c164_27636ignoreE
	.align		8
        /*0028*/ 	.dword	_ZN39_INTERNAL_e566f7e0_4_k_cu_a065c164_27634cuda3std3__419piecewise_constructE
	.align		8
        /*0030*/ 	.dword	_ZN39_INTERNAL_e566f7e0_4_k_cu_a065c164_27634cuda3std3__48in_placeE
	.align		8
        /*0038*/ 	.dword	_ZN39_INTERNAL_e566f7e0_4_k_cu_a065c164_27634cuda3std6ranges3__45__cpo4swapE
	.align		8
        /*0040*/ 	.dword	_ZN39_INTERNAL_e566f7e0_4_k_cu_a065c164_27634cuda3std6ranges3__45__cpo9iter_moveE
	.align		8
        /*0048*/ 	.dword	_ZN39_INTERNAL_e566f7e0_4_k_cu_a065c164_27634cute7productE
	.align		8
        /*0050*/ 	.dword	_ZN39_INTERNAL_e566f7e0_4_k_cu_a065c164_27634cute1_E


//--------------------- .text._ZN7cutlass13device_kernelINS_4gemm6kernel13GemmUniversalIN4cute5tupleIJiiiiEEENS1_10collective13CollectiveMmaINS1_40MainloopSm90TmaGmmaWarpSpecializedSparseILi4ENS5_IJNS4_1CILi1EEESB_SB_EEENS1_35KernelTmaWarpSpecializedCooperativeEEENS5_IJNSA_ILi256EEESF_NSA_ILi128EEEEEEaNS5_IJNS4_6LayoutINS5_IJiNS5_IJNSA_ILi2EEEiEEEiEEENS5_IJlNS5_IJSB_SJ_EEElEEEEENSI_INS5_IJNS5_IJNSA_ILi64EEEiEEENS5_IJSG_iEEEiEEENS5_IJNS5_IJSG_NSA_ILi8192EEEEEENS5_IJSB_lEEElEEEEEEEEaNS5_IJlSB_lEEENS4_8TiledMMAINS4_8MMA_AtomIJNS4_4SM904GMMA6SPARSE28GMMA_64x256x64_S32S8S8_SS_TNILNS13_9SparseSelE0EEEEEENSI_INS5_IJSJ_SB_SB_EEENS5_IJSB_NSA_ILi0EEES1A_EEEEENS5_IJNS4_10UnderscoreES1D_S1D_EEEEENS4_13SM90_TMA_LOADENS4_14ComposedLayoutINS4_7SwizzleILi2ELi4ELi3EEENS4_25smem_sparse_ptr_flag_bitsILi2ELi8EEENSI_INS5_IJNS5_IJSB_NSA_ILi8EEEEEENS5_IJSJ_SP_EEEEEENS5_IJNS5_IJS1A_SG_EEESM_EEEEEEEvNS4_8identityES1G_NS1H_INS1I_ILi3ELi4ELi3EEENS4_18smem_ptr_flag_bitsILi8EEENSI_INS5_IJS1M_SG_EEENS5_IJSG_SB_EEEEEEEvS1U_EENS_8epilogue10collective6detail29Sm90TmaWarpSpecializedAdapterINS24_15DefaultEpilogueIiNS5_IJSB_llEEES28_NS23_6thread17LinearCombinationIiLi1EiiLNS29_9ScaleType4KindE0ELNS_15FloatRoundStyleE2EiEENS1_15EpilogueDefaultEEEEEvvEEEEvNT_6ParamsE --------------------------
	.section	.text._ZN7cutlass13device_kernelINS_4gemm6kernel13GemmUniversalIN4cute5tupleIJiiiiEEENS1_10collective13CollectiveMmaINS1_40MainloopSm90TmaGmmaWarpSpecializedSparseILi4ENS5_IJNS4_1CILi1EEESB_SB_EEENS1_35KernelTmaWarpSpecializedCooperativeEEENS5_IJNSA_ILi256EEESF_NSA_ILi128EEEEEEaNS5_IJNS4_6LayoutINS5_IJiNS5_IJNSA_ILi2EEEiEEEiEEENS5_IJlNS5_IJSB_SJ_EEElEEEEENSI_INS5_IJNS5_IJNSA_ILi64EEEiEEENS5_IJSG_iEEEiEEENS5_IJNS5_IJSG_NSA_ILi8192EEEEEENS5_IJSB_lEEElEEEEEEEEaNS5_IJlSB_lEEENS4_8TiledMMAINS4_8MMA_AtomIJNS4_4SM904GMMA6SPARSE28GMMA_64x256x64_S32S8S8_SS_TNILNS13_9SparseSelE0EEEEEENSI_INS5_IJSJ_SB_SB_EEENS5_IJSB_NSA_ILi0EEES1A_EEEEENS5_IJNS4_10UnderscoreES1D_S1D_EEEEENS4_13SM90_TMA_LOADENS4_14ComposedLayoutINS4_7SwizzleILi2ELi4ELi3EEENS4_25smem_sparse_ptr_flag_bitsILi2ELi8EEENSI_INS5_IJNS5_IJSB_NSA_ILi8EEEEEENS5_IJSJ_SP_EEEEEENS5_IJNS5_IJS1A_SG_EEESM_EEEEEEEvNS4_8identityES1G_NS1H_INS1I_ILi3ELi4ELi3EEENS4_18smem_ptr_flag_bitsILi8EEENSI_INS5_IJS1M_SG_EEENS5_IJSG_SB_EEEEEEEvS1U_EENS_8epilogue10collective6detail29Sm90TmaWarpSpecializedAdapterINS24_15DefaultEpilogueIiNS5_IJSB_llEEES28_NS23_6thread17LinearCombinationIiLi1EiiLNS29_9ScaleType4KindE0ELNS_15FloatRoundStyleE2EiEENS1_15EpilogueDefaultEEEEEvvEEEEvNT_6ParamsE,"ax",@progbits
	.align	128
.text._ZN7cutlass13device_kernelINS_4gemm6kernel13GemmUniversalIN4cute5tupleIJiiiiEEENS1_10collective13CollectiveMmaINS1_40MainloopSm90TmaGmmaWarpSpecializedSparseILi4ENS5_IJNS4_1CILi1EEESB_SB_EEENS1_35KernelTmaWarpSpecializedCooperativeEEENS5_IJNSA_ILi256EEESF_NSA_ILi128EEEEEEaNS5_IJNS4_6LayoutINS5_IJiNS5_IJNSA_ILi2EEEiEEEiEEENS5_IJlNS5_IJSB_SJ_EEElEEEEENSI_INS5_IJNS5_IJNSA_ILi64EEEiEEENS5_IJSG_iEEEiEEENS5_IJNS5_IJSG_NSA_ILi8192EEEEEENS5_IJSB_lEEElEEEEEEEEaNS5_IJlSB_lEEENS4_8TiledMMAINS4_8MMA_AtomIJNS4_4SM904GMMA6SPARSE28GMMA_64x256x64_S32S8S8_SS_TNILNS13_9SparseSelE0EEEEEENSI_INS5_IJSJ_SB_SB_EEENS5_IJSB_NSA_ILi0EEES1A_EEEEENS5_IJNS4_10UnderscoreES1D_S1D_EEEEENS4_13SM90_TMA_LOADENS4_14ComposedLayoutINS4_7SwizzleILi2ELi4ELi3EEENS4_25smem_sparse_ptr_flag_bitsILi2ELi8EEENSI_INS5_IJNS5_IJSB_NSA_ILi8EEEEEENS5_IJSJ_SP_EEEEEENS5_IJNS5_IJS1A_SG_EEESM_EEEEEEEvNS4_8identityES1G_NS1H_INS1I_ILi3ELi4ELi3EEENS4_18smem_ptr_flag_bitsILi8EEENSI_INS5_IJS1M_SG_EEENS5_IJSG_SB_EEEEEEEvS1U_EENS_8epilogue10collective6detail29Sm90TmaWarpSpecializedAdapterINS24_15DefaultEpilogueIiNS5_IJSB_llEEES28_NS23_6thread17LinearCombinationIiLi1EiiLNS29_9ScaleType4KindE0ELNS_15FloatRoundStyleE2EiEENS1_15EpilogueDefaultEEEEEvvEEEEvNT_6ParamsE:
        .type           _ZN7cutlass13device_kernelINS_4gemm6kernel13GemmUniversalIN4cute5tupleIJiiiiEEENS1_10collective13CollectiveMmaINS1_40MainloopSm90TmaGmmaWarpSpecializedSparseILi4ENS5_IJNS4_1CILi1EEESB_SB_EEENS1_35KernelTmaWarpSpecializedCooperativeEEENS5_IJNSA_ILi256EEESF_NSA_ILi128EEEEEEaNS5_IJNS4_6LayoutINS5_IJiNS5_IJNSA_ILi2EEEiEEEiEEENS5_IJlNS5_IJSB_SJ_EEElEEEEENSI_INS5_IJNS5_IJNSA_ILi64EEEiEEENS5_IJSG_iEEEiEEENS5_IJNS5_IJSG_NSA_ILi8192EEEEEENS5_IJSB_lEEElEEEEEEEEaNS5_IJlSB_lEEENS4_8TiledMMAINS4_8MMA_AtomIJNS4_4SM904GMMA6SPARSE28GMMA_64x256x64_S32S8S8_SS_TNILNS13_9SparseSelE0EEEEEENSI_INS5_IJSJ_SB_SB_EEENS5_IJSB_NSA_ILi0EEES1A_EEEEENS5_IJNS4_10UnderscoreES1D_S1D_EEEEENS4_13SM90_TMA_LOADENS4_14ComposedLayoutINS4_7SwizzleILi2ELi4ELi3EEENS4_25smem_sparse_ptr_flag_bitsILi2ELi8EEENSI_INS5_IJNS5_IJSB_NSA_ILi8EEEEEENS5_IJSJ_SP_EEEEEENS5_IJNS5_IJS1A_SG_EEESM_EEEEEEEvNS4_8identityES1G_NS1H_INS1I_ILi3ELi4ELi3EEENS4_18smem_ptr_flag_bitsILi8EEENSI_INS5_IJS1M_SG_EEENS5_IJSG_SB_EEEEEEEvS1U_EENS_8epilogue10collective6detail29Sm90TmaWarpSpecializedAdapterINS24_15DefaultEpilogueIiNS5_IJSB_llEEES28_NS23_6thread17LinearCombinationIiLi1EiiLNS29_9ScaleType4KindE0ELNS_15FloatRoundStyleE2EiEENS1_15EpilogueDefaultEEEEEvvEEEEvNT_6ParamsE,@function
        .size           _ZN7cutlass13device_kernelINS_4gemm6kernel13GemmUniversalIN4cute5tupleIJiiiiEEENS1_10collective13CollectiveMmaINS1_40MainloopSm90TmaGmmaWarpSpecializedSparseILi4ENS5_IJNS4_1CILi1EEESB_SB_EEENS1_35KernelTmaWarpSpecializedCooperativeEEENS5_IJNSA_ILi256EEESF_NSA_ILi128EEEEEEaNS5_IJNS4_6LayoutINS5_IJiNS5_IJNSA_ILi2EEEiEEEiEEENS5_IJlNS5_IJSB_SJ_EEElEEEEENSI_INS5_IJNS5_IJNSA_ILi64EEEiEEENS5_IJSG_iEEEiEEENS5_IJNS5_IJSG_NSA_ILi8192EEEEEENS5_IJSB_lEEElEEEEEEEEaNS5_IJlSB_lEEENS4_8TiledMMAINS4_8MMA_AtomIJNS4_4SM904GMMA6SPARSE28GMMA_64x256x64_S32S8S8_SS_TNILNS13_9SparseSelE0EEEEEENSI_INS5_IJSJ_SB_SB_EEENS5_IJSB_NSA_ILi0EEES1A_EEEEENS5_IJNS4_10UnderscoreES1D_S1D_EEEEENS4_13SM90_TMA_LOADENS4_14ComposedLayoutINS4_7SwizzleILi2ELi4ELi3EEENS4_25smem_sparse_ptr_flag_bitsILi2ELi8EEENSI_INS5_IJNS5_IJSB_NSA_ILi8EEEEEENS5_IJSJ_SP_EEEEEENS5_IJNS5_IJS1A_SG_EEESM_EEEEEEEvNS4_8identityES1G_NS1H_INS1I_ILi3ELi4ELi3EEENS4_18smem_ptr_flag_bitsILi8EEENSI_INS5_IJS1M_SG_EEENS5_IJSG_SB_EEEEEEEvS1U_EENS_8epilogue10collective6detail29Sm90TmaWarpSpecializedAdapterINS24_15DefaultEpilogueIiNS5_IJSB_llEEES28_NS23_6thread17LinearCombinationIiLi1EiiLNS29_9ScaleType4KindE0ELNS_15FloatRoundStyleE2EiEENS1_15EpilogueDefaultEEEEEvvEEEEvNT_6ParamsE,(.L_x_445 - _ZN7cutlass13device_kernelINS_4gemm6kernel13GemmUniversalIN4cute5tupleIJiiiiEEENS1_10collective13CollectiveMmaINS1_40MainloopSm90TmaGmmaWarpSpecializedSparseILi4ENS5_IJNS4_1CILi1EEESB_SB_EEENS1_35KernelTmaWarpSpecializedCooperativeEEENS5_IJNSA_ILi256EEESF_NSA_ILi128EEEEEEaNS5_IJNS4_6LayoutINS5_IJiNS5_IJNSA_ILi2EEEiEEEiEEENS5_IJlNS5_IJSB_SJ_EEElEEEEENSI_INS5_IJNS5_IJNSA_ILi64EEEiEEENS5_IJSG_iEEEiEEENS5_IJNS5_IJSG_NSA_ILi8192EEEEEENS5_IJSB_lEEElEEEEEEEEaNS5_IJlSB_lEEENS4_8TiledMMAINS4_8MMA_AtomIJNS4_4SM904GMMA6SPARSE28GMMA_64x256x64_S32S8S8_SS_TNILNS13_9SparseSelE0EEEEEENSI_INS5_IJSJ_SB_SB_EEENS5_IJSB_NSA_ILi0EEES1A_EEEEENS5_IJNS4_10UnderscoreES1D_S1D_EEEEENS4_13SM90_TMA_LOADENS4_14ComposedLayoutINS4_7SwizzleILi2ELi4ELi3EEENS4_25smem_sparse_ptr_flag_bitsILi2ELi8EEENSI_INS5_IJNS5_IJSB_NSA_ILi8EEEEEENS5_IJSJ_SP_EEEEEENS5_IJNS5_IJS1A_SG_EEESM_EEEEEEEvNS4_8identityES1G_NS1H_INS1I_ILi3ELi4ELi3EEENS4_18smem_ptr_flag_bitsILi8EEENSI_INS5_IJS1M_SG_EEENS5_IJSG_SB_EEEEEEEvS1U_EENS_8epilogue10collective6detail29Sm90TmaWarpSpecializedAdapterINS24_15DefaultEpilogueIiNS5_IJSB_llEEES28_NS23_6thread17LinearCombinationIiLi1EiiLNS29_9ScaleType4KindE0ELNS_15FloatRoundStyleE2EiEENS1_15EpilogueDefaultEEEEEvvEEEEvNT_6ParamsE)
        .other          _ZN7cutlass13device_kernelINS_4gemm6kernel13GemmUniversalIN4cute5tupleIJiiiiEEENS1_10collective13CollectiveMmaINS1_40MainloopSm90TmaGmmaWarpSpecializedSparseILi4ENS5_IJNS4_1CILi1EEESB_SB_EEENS1_35KernelTmaWarpSpecializedCooperativeEEENS5_IJNSA_ILi256EEESF_NSA_ILi128EEEEEEaNS5_IJNS4_6LayoutINS5_IJiNS5_IJNSA_ILi2EEEiEEEiEEENS5_IJlNS5_IJSB_SJ_EEElEEEEENSI_INS5_IJNS5_IJNSA_ILi64EEEiEEENS5_IJSG_iEEEiEEENS5_IJNS5_IJSG_NSA_ILi8192EEEEEENS5_IJSB_lEEElEEEEEEEEaNS5_IJlSB_lEEENS4_8TiledMMAINS4_8MMA_AtomIJNS4_4SM904GMMA6SPARSE28GMMA_64x256x64_S32S8S8_SS_TNILNS13_9SparseSelE0EEEEEENSI_INS5_IJSJ_SB_SB_EEENS5_IJSB_NSA_ILi0EEES1A_EEEEENS5_IJNS4_10UnderscoreES1D_S1D_EEEEENS4_13SM90_TMA_LOADENS4_14ComposedLayoutINS4_7SwizzleILi2ELi4ELi3EEENS4_25smem_sparse_ptr_flag_bitsILi2ELi8EEENSI_INS5_IJNS5_IJSB_NSA_ILi8EEEEEENS5_IJSJ_SP_EEEEEENS5_IJNS5_IJS1A_SG_EEESM_EEEEEEEvNS4_8identityES1G_NS1H_INS1I_ILi3ELi4ELi3EEENS4_18smem_ptr_flag_bitsILi8EEENSI_INS5_IJS1M_SG_EEENS5_IJSG_SB_EEEEEEEvS1U_EENS_8epilogue10collective6detail29Sm90TmaWarpSpecializedAdapterINS24_15DefaultEpilogueIiNS5_IJSB_llEEES28_NS23_6thread17LinearCombinationIiLi1EiiLNS29_9ScaleType4KindE0ELNS_15FloatRoundStyleE2EiEENS1_15EpilogueDefaultEEEEEvvEEEEvNT_6ParamsE,@"STO_CUDA_ENTRY STV_DEFAULT"
_ZN7cutlass13device_kernelINS_4gemm6kernel13GemmUniversalIN4cute5tupleIJiiiiEEENS1_10collective13CollectiveMmaINS1_40MainloopSm90TmaGmmaWarpSpecializedSparseILi4ENS5_IJNS4_1CILi1EEESB_SB_EEENS1_35KernelTmaWarpSpecializedCooperativeEEENS5_IJNSA_ILi256EEESF_NSA_ILi128EEEEEEaNS5_IJNS4_6LayoutINS5_IJiNS5_IJNSA_ILi2EEEiEEEiEEENS5_IJlNS5_IJSB_SJ_EEElEEEEENSI_INS5_IJNS5_IJNSA_ILi64EEEiEEENS5_IJSG_iEEEiEEENS5_IJNS5_IJSG_NSA_ILi8192EEEEEENS5_IJSB_lEEElEEEEEEEEaNS5_IJlSB_lEEENS4_8TiledMMAINS4_8MMA_AtomIJNS4_4SM904GMMA6SPARSE28GMMA_64x256x64_S32S8S8_SS_TNILNS13_9SparseSelE0EEEEEENSI_INS5_IJSJ_SB_SB_EEENS5_IJSB_NSA_ILi0EEES1A_EEEEENS5_IJNS4_10UnderscoreES1D_S1D_EEEEENS4_13SM90_TMA_LOADENS4_14ComposedLayoutINS4_7SwizzleILi2ELi4ELi3EEENS4_25smem_sparse_ptr_flag_bitsILi2ELi8EEENSI_INS5_IJNS5_IJSB_NSA_ILi8EEEEEENS5_IJSJ_SP_EEEEEENS5_IJNS5_IJS1A_SG_EEESM_EEEEEEEvNS4_8identityES1G_NS1H_INS1I_ILi3ELi4ELi3EEENS4_18smem_ptr_flag_bitsILi8EEENSI_INS5_IJS1M_SG_EEENS5_IJSG_SB_EEEEEEEvS1U_EENS_8epilogue10collective6detail29Sm90TmaWarpSpecializedAdapterINS24_15DefaultEpilogueIiNS5_IJSB_llEEES28_NS23_6thread17LinearCombinationIiLi1EiiLNS29_9ScaleType4KindE0ELNS_15FloatRoundStyleE2EiEENS1_15EpilogueDefaultEEEEEvvEEEEvNT_6ParamsE:
[----:B------:R-:W0:Y:S02]  /*0000*/  LDC R1, c[0x0][0x28] ;  /* 0x00000a00ff017b82 */ /* 0x000e240000000800 */
[----:B0-----:R-:W-:Y:S01]  /*0010*/  VIADD R1, R1, 0xfffff9a0 ;  /* 0xfffff9a001017836 */ /* 0x001fe20000000000 */
[----:B------:R-:W0:Y:S01]  /*0020*/  S2R R2, SR_TID.X ;  /* 0x0000000000027919 */ /* 0x000e220000002100 */
[----:B------:R-:W-:Y:S01]  /*0030*/  ELECT P0, URZ, PT ;  /* 0x00000000003f782f */ /* 0x000fe20003800000 */
[----:B------:R-:W-:Y:S01]  /*0040*/  BSSY B0, `(.L_x_0) ;  /* 0x0000018000007945 */ /* 0x000fe20003800000 */
[--C-:B0-----:R-:W-:Y:S02]  /*0050*/  SHF.R.U32.HI R0, RZ, 0x5, R2.reuse ;  /* 0x00000005ff007819 */ /* 0x101fe40000011602 */
[----:B------:R-:W-:-:S03]  /*0060*/  SHF.R.U32.HI R2, RZ, 0x7, R2 ;  /* 0x00000007ff027819 */ /* 0x000fc60000011602 */
[----:B------:R-:W0:Y:S04]  /*0070*/  SHFL.IDX PT, R3, R0, RZ, 0x1f ;  /* 0x00001fff00037589 */ /* 0x000e2800000e0000 */
[----:B------:R-:W1:Y:S01]  /*0080*/  SHFL.IDX PT, R2, R2, RZ, 0x1f ;  /* 0x00001fff02027589 */ /* 0x000e6200000e0000 */
[----:B0-----:R-:W-:Y:S02]  /*0090*/  R2UR UR4, R3 ;  /* 0x00000000030472ca */ /* 0x001fe400000e0000 */
[----:B-1----:R-:W-:-:S11]  /*00a0*/  R2UR UR8, R2 ;  /* 0x00000000020872ca */ /* 0x002fd600000e0000 */
[----:B------:R-:W-:Y:S02]  /*00b0*/  USHF.R.S32.HI UR5, URZ, 0x1f, UR4 ;  /* 0x0000001f3f057899 */ /* 0x000fe40008011404 */
[----:B------:R-:W-:Y:S02]  /*00c0*/  ISETP.NE.OR P0, PT, RZ, UR4, !P0 ;  /* 0x00000004ff007c0c */ /* 0x000fe4000c705670 */
[----:B------:R-:W-:-:S04]  /*00d0*/  ULEA.HI UR5, UR5, UR4, URZ, 0x2 ;  /* 0x0000000405057291 */ /* 0x000fc8000f8f103f */
[----:B------:R-:W-:-:S04]  /*00e0*/  ULOP3.LUT UR5, UR5, 0xfffffffc, URZ, 0xc0, !UPT ;  /* 0xfffffffc05057892 */ /* 0x000fc8000f8ec03f */
[----:B------:R-:W-:-:S03]  /*00f0*/  UIADD3 UR7, UR4, -UR5, URZ ;  /* 0x8000000504077290 */ /* 0x000fc6000fffe03f */
[----:B------:R-:W-:Y:S09]  /*0100*/  @P0 BRA `(.L_x_1) ;  /* 0x00000000002c0947 */ /* 0x000ff20003800000 */
[----:B------:R-:W-:Y:S02]  /*0110*/  ULDC.64 UR4, c[0x0][0x198] ;  /* 0x0000660000047ab9 */ /* 0x000fe40000000a00 */
[----:B------:R-:W-:Y:S02]  /*0120*/  UIADD3 UR10, UP0, UR4, 0xf0, URZ ;  /* 0x000000f0040a7890 */ /* 0x000fe4000ff1e03f */
[----:B------:R-:W-:Y:S02]  /*0130*/  UIADD3 UR12, UP1, UR4, 0x1f0, URZ ;  /* 0x000001f0040c7890 */ /* 0x000fe4000ff3e03f */
[----:B------:R-:W-:Y:S02]  /*0140*/  UIADD3 UR4, UP2, UR4, 0x2f0, URZ ;  /* 0x000002f004047890 */ /* 0x000fe4000ff5e03f */
[----:B------:R-:W-:Y:S02]  /*0150*/  UIADD3.X UR11, URZ, UR5, URZ, UP0, !UPT ;  /* 0x000000053f0b7290 */ /* 0x000fe400087fe43f */
[----:B------:R-:W-:-:S02]  /*0160*/  UIADD3.X UR13, URZ, UR5, URZ, UP1, !UPT ;  /* 0x000000053f0d7290 */ /* 0x000fc40008ffe43f */
[----:B------:R-:W-:-:S05]  /*0170*/  UIADD3.X UR5, URZ, UR5, URZ, UP2, !UPT ;  /* 0x000000053f057290 */ /* 0x000fca00097fe43f */
[----:B------:R0:W-:Y:S02]  /*0180*/  UTMACCTL.PF [UR10] ;  /* 0x000000000a0079b9 */ /* 0x0001e40008040000 */
[----:B------:R0:W-:Y:S02]  /*0190*/  UTMACCTL.PF [UR12] ;  /* 0x000000000c0079b9 */ /* 0x0001e40008040000 */
[----:B------:R0:W-:Y:S02]  /*01a0*/  UTMACCTL.PF [UR4] ;  /* 0x00000000040079b9 */ /* 0x0001e40008040000 */
[----:B0-----:R-:W-:Y:S01]  /*01b0*/  NOP ;  /* 0x0000000000007918 */ /* 0x001fe20000000000 */
.L_x_1:
[----:B------:R-:W-:Y:S05]  /*01c0*/  BSYNC B0 ;  /* 0x0000000000007941 */ /* 0x000fea0003800000 */
.L_x_0:
[----:B------:R-:W0:Y:S01]  /*01d0*/  SHFL.IDX PT, R2, R0, RZ, 0x1f ;  /* 0x00001fff00027589 */ /* 0x000e2200000e0000 */
[----:B------:R-:W-:Y:S01]  /*01e0*/  UISETP.NE.AND UP0, UPT, UR7, 0x3, UPT ;  /* 0x000000030700788c */ /* 0x000fe2000bf05270 */
[----:B------:R-:W-:Y:S01]  /*01f0*/  ISETP.NE.AND P1, PT, RZ, UR8, PT ;  /* 0x00000008ff007c0c */ /* 0x000fe2000bf25270 */
[----:B------:R-:W-:Y:S02]  /*0200*/  UIADD3 UR11, UR8, -0x1, URZ ;  /* 0xffffffff080b7890 */ /* 0x000fe4000fffe03f */
[----:B------:R-:W-:Y:S02]  /*0210*/  UISETP.EQ.OR UP0, UPT, UR7, URZ, !UP0 ;  /* 0x0000003f0700728c */ /* 0x000fe4000c702670 */
[----:B------:R-:W-:Y:S02]  /*0220*/  UISETP.GE.U32.AND UP1, UPT, UR11, 0x2, UPT ;  /* 0x000000020b00788c */ /* 0x000fe4000bf26070 */
[----:B------:R-:W-:-:S04]  /*0230*/  UISETP.EQ.AND UP0, UPT, UR8, URZ, UP0 ;  /* 0x0000003f0800728c */ /* 0x000fc80008702270 */
[----:B------:R-:W-:-:S04]  /*0240*/  USEL UR6, URZ, 0x1, !UP0 ;  /* 0x000000013f067887 */ /* 0x000fc8000c000000 */
[----:B------:R-:W-:Y:S01]  /*0250*/  USEL UR6, UR6, 0x2, UP1 ;  /* 0x0000000206067887 */ /* 0x000fe20008800000 */
[----:B0-----:R-:W-:-:S13]  /*0260*/  ISETP.NE.AND P0, PT, R2, RZ, PT ;  /* 0x000000ff0200720c */ /* 0x001fda0003f05270 */
[----:B------:R-:W-:Y:S05]  /*0270*/  @P0 BRA `(.L_x_2) ;  /* 0x0000000000580947 */ /* 0x000fea0003800000 */
[----:B------:R-:W0:Y:S01]  /*0280*/  S2UR UR10, SR_CgaCtaId ;  /* 0x00000000000a79c3 */ /* 0x000e220000008800 */
[----:B------:R-:W-:Y:S01]  /*0290*/  UMOV UR4, 0x400 ;  /* 0x0000040000047882 */ /* 0x000fe20000000000 */
[----:B------:R-:W-:Y:S01]  /*02a0*/  UMOV UR5, 0x1 ;  /* 0x0000000100057882 */ /* 0x000fe20000000000 */
[----:B------:R-:W-:Y:S01]  /*02b0*/  UMOV UR8, 0x100 ;  /* 0x0000010000087882 */ /* 0x000fe20000000000 */
[----:B------:R-:W-:Y:S01]  /*02c0*/  ELECT P0, URZ, PT ;  /* 0x00000000003f782f */ /* 0x000fe20003800000 */
[----:B------:R-:W-:-:S04]  /*02d0*/  UIADD3 UR8, -UR8, 0x100000, URZ ;  /* 0x0010000008087890 */ /* 0x000fc8000fffe13f */
[----:B------:R-:W-:Y:S02]  /*02e0*/  USHF.L.U32 UR9, UR8, 0xb, URZ ;  /* 0x0000000b08097899 */ /* 0x000fe4000800063f */
[----:B------:R-:W-:Y:S02]  /*02f0*/  USHF.L.U32 UR8, UR8, 0x1, URZ ;  /* 0x0000000108087899 */ /* 0x000fe4000800063f */
[----:B0-----:R-:W-:Y:S02]  /*0300*/  ULEA UR10, UR10, UR4, 0x18 ;  /* 0x000000040a0a7291 */ /* 0x001fe4000f8ec03f */
[----:B------:R-:W-:-:S04]  /*0310*/  UIADD3 UR4, -UR5, 0x100000, URZ ;  /* 0x0010000005047890 */ /* 0x000fc8000fffe13f */
[----:B------:R-:W-:Y:S02]  /*0320*/  USHF.L.U32 UR5, UR4, 0xb, URZ ;  /* 0x0000000b04057899 */ /* 0x000fe4000800063f */
[----:B------:R-:W-:Y:S01]  /*0330*/  USHF.L.U32 UR4, UR4, 0x1, URZ ;  /* 0x0000000104047899 */ /* 0x000fe2000800063f */
[----:B------:R-:W0:Y:S11]  /*0340*/  FENCE.VIEW.ASYNC.S ;  /* 0x00000000000073c6 */ /* 0x000e360000000000 */
[----:B0-----:R0:W1:Y:S01]  /*0350*/  SYNCS.EXCH.64 URZ, [UR10], UR4 ;  /* 0x000000040a3f75b2 */ /* 0x0010620008000100 */
[----:B------:R0:W2:Y:S01]  /*0360*/  SYNCS.EXCH.64 URZ, [UR10+0x20], UR8 ;  /* 0x000020080a3f75b2 */ /* 0x0000a20008000100 */
[----:B------:R0:W3:Y:S01]  /*0370*/  SYNCS.EXCH.64 URZ, [UR10+0x8], UR4 ;  /* 0x000008040a3f75b2 */ /* 0x0000e20008000100 */
[----:B------:R0:W4:Y:S01]  /*0380*/  SYNCS.EXCH.64 URZ, [UR10+0x28], UR8 ;  /* 0x000028080a3f75b2 */ /* 0x0001220008000100 */
[----:B------:R0:W0:Y:S01]  /*0390*/  SYNCS.EXCH.64 URZ, [UR10+0x10], UR4 ;  /* 0x000010040a3f75b2 */ /* 0x0000220008000100 */
[----:B------:R0:W0:Y:S01]  /*03a0*/  SYNCS.EXCH.64 URZ, [UR10+0x30], UR8 ;  /* 0x000030080a3f75b2 */ /* 0x0000220008000100 */
[----:B------:R0:W0:Y:S01]  /*03b0*/  SYNCS.EXCH.64 URZ, [UR10+0x18], UR4 ;  /* 0x000018040a3f75b2 */ /* 0x0000220008000100 */
[----:B------:R0:W0:Y:S01]  /*03c0*/  SYNCS.EXCH.64 URZ, [UR10+0x38], UR8 ;  /* 0x000038080a3f75b2 */ /* 0x0000220008000100 */
[----:B------:R-:W-:Y:S01]  /*03d0*/  NOP ;  /* 0x0000000000007918 */ /* 0x000fe20000000000 */
.L_x_2:
[----:B------:R-:W5:Y:S01]  /*03e0*/  LDC R2, c[0x0][0x75c] ;  /* 0x0001d700ff027b82 */ /* 0x000f620000000800 */
[----:B------:R-:W1:Y:S01]  /*03f0*/  SHFL.IDX PT, R0, R0, RZ, 0x1f ;  /* 0x00001fff00007589 */ /* 0x000e6200000e0000 */
[----:B------:R-:W-:Y:S01]  /*0400*/  ELECT P0, URZ, PT ;  /* 0x00000000003f782f */ /* 0x000fe20003800000 */
[----:B------:R-:W-:Y:S01]  /*0410*/  IMAD.MOV.U32 R3, RZ, RZ, RZ ;  /* 0x000000ffff037224 */ /* 0x000fe200078e00ff */
[----:B0-----:R-:W-:Y:S01]  /*0420*/  UMOV UR4, 0x20 ;  /* 0x0000002000047882 */ /* 0x001fe20000000000 */
[----:B------:R-:W0:Y:S01]  /*0430*/  S2R R10, SR_CTAID.Y ;  /* 0x00000000000a7919 */ /* 0x000e220000002600 */
[----:B------:R-:W-:Y:S01]  /*0440*/  NOP ;  /* 0x0000000000007918 */ /* 0x000fe20000000000 */
[----:B------:R-:W-:Y:S01]  /*0450*/  NOP ;  /* 0x0000000000007918 */ /* 0x000fe20000000000 */
[----:B-----5:R-:W-:Y:S02]  /*0460*/  ISETP.NE.AND P4, PT, R2, 0x1, PT ;  /* 0x000000010200780c */ /* 0x020fe40003f85270 */
[----:B------:R-:W5:Y:S01]  /*0470*/  S2R R2, SR_CTAID.X ;  /* 0x0000000000027919 */ /* 0x000f620000002500 */
[----:B-1----:R-:W-:-:S10]  /*0480*/  ISETP.NE.OR P0, PT, R0, RZ, !P0 ;  /* 0x000000ff0000720c */ /* 0x002fd40004705670 */
[----:B------:R-:W5:Y:S01]  /*0490*/  @P4 LDC R7, c[0x0][0x10] ;  /* 0x00000400ff074b82 */ /* 0x000f620000000800 */
[----:B0-----:R-:W-:Y:S01]  /*04a0*/  @P4 IMAD.MOV.U32 R4, RZ, RZ, R10 ;  /* 0x000000ffff044224 */ /* 0x001fe200078e000a */
[----:B------:R-:W-:Y:S01]  /*04b0*/  @P4 MOV R11, RZ ;  /* 0x000000ff000b4202 */ /* 0x000fe20000000f00 */
[----:B------:R-:W-:Y:S01]  /*04c0*/  VOTEU.ALL UP0, P0 ;  /* 0x00000000003f7886 */ /* 0x000fe20000000000 */
[----:B------:R-:W-:Y:S01]  /*04d0*/  @P4 IMAD.MOV.U32 R5, RZ, RZ, RZ ;  /* 0x000000ffff054224 */ /* 0x000fe200078e00ff */
[----:B------:R-:W-:-:S03]  /*04e0*/  VOTEU.ALL UP1, P0 ;  /* 0x00000000003f7886 */ /* 0x000fc60000020000 */
[----:B------:R-:W0:Y:S01]  /*04f0*/  @!P4 LDC R9, c[0x0][0xc] ;  /* 0x00000300ff09cb82 */ /* 0x000e220000000800 */
[----:B------:R-:W-:Y:S01]  /*0500*/  @!UP0 UMOV UR8, 0x400 ;  /* 0x0000040000088882 */ /* 0x000fe20000000000 */
[----:B------:R-:W-:-:S04]  /*0510*/  @!UP0 UIADD3 UR4, -UR4, 0x100000, URZ ;  /* 0x0010000004048890 */ /* 0x000fc8000fffe13f */
[----:B------:R-:W-:Y:S02]  /*0520*/  @!UP0 USHF.L.U32 UR5, UR4, 0xb, URZ ;  /* 0x0000000b04058899 */ /* 0x000fe4000800063f */
[----:B------:R-:W-:Y:S01]  /*0530*/  @!UP0 USHF.L.U32 UR4, UR4, 0x1, URZ ;  /* 0x0000000104048899 */ /* 0x000fe2000800063f */
[----:B------:R-:W1:Y:S01]  /*0540*/  @!UP0 S2UR UR9, SR_CgaCtaId ;  /* 0x00000000000989c3 */ /* 0x000e620000008800 */
[----:B-----5:R-:W-:-:S04]  /*0550*/  @P4 IMAD.WIDE.U32 R6, R2, R7, R4 ;  /* 0x0000000702064225 */ /* 0x020fc800078e0004 */
[----:B------:R-:W-:Y:S02]  /*0560*/  @P4 IMAD.MOV.U32 R14, RZ, RZ, R6 ;  /* 0x000000ffff0e4224 */ /* 0x000fe400078e0006 */
[----:B------:R-:W-:Y:S02]  /*0570*/  @P4 IMAD.IADD R15, R7, 0x1, R11 ;  /* 0x00000001070f4824 */ /* 0x000fe400078e020b */
[----:B0-----:R-:W-:-:S04]  /*0580*/  @!P4 IMAD.WIDE.U32 R4, R9, R10, R2 ;  /* 0x0000000a0904c225 */ /* 0x001fc800078e0002 */
[----:B------:R-:W-:Y:S01]  /*0590*/  @!P4 IMAD.MOV.U32 R15, RZ, RZ, R5 ;  /* 0x000000ffff0fc224 */ /* 0x000fe200078e0005 */
[----:B------:R-:W-:Y:S01]  /*05a0*/  @!P4 MOV R14, R4 ;  /* 0x00000004000ec202 */ /* 0x000fe20000000f00 */
[----:B-1----:R-:W-:-:S04]  /*05b0*/  @!UP0 ULEA UR8, UR9, UR8, 0x18 ;  /* 0x0000000809088291 */ /* 0x002fc8000f8ec03f */
[----:B------:R0:W-:Y:S01]  /*05c0*/  STL [R1+0x204], R14 ;  /* 0x0002040e01007387 */ /* 0x0001e20000100800 */
[----:B------:R-:W-:-:S03]  /*05d0*/  VOTEU.ALL UP0, P0 ;  /* 0x00000000003f7886 */ /* 0x000fc60000000000 */
[----:B------:R0:W-:Y:S04]  /*05e0*/  STL [R1+0x200], R15 ;  /* 0x0002000f01007387 */ /* 0x0001e80000100800 */
[----:B------:R-:W1:Y:S02]  /*05f0*/  FENCE.VIEW.ASYNC.S ;  /* 0x00000000000073c6 */ /* 0x000e640000000000 */
[----:B-1----:R0:W2:Y:S01]  /*0600*/  @!UP0 SYNCS.EXCH.64 URZ, [UR8+0x50], UR4 ;  /* 0x00005004083f85b2 */ /* 0x0020a20008000100 */
[----:B------:R0:W2:Y:S01]  /*0610*/  @!UP1 SYNCS.EXCH.64 URZ, [UR8+0x58], UR4 ;  /* 0x00005804083f95b2 */ /* 0x0000a20008000100 */
[----:B------:R-:W-:Y:S01]  /*0620*/  NOP ;  /* 0x0000000000007918 */ /* 0x000fe20000000000 */
[----:B--234-:R-:W-:Y:S06]  /*0630*/  BAR.SYNC.DEFER_BLOCKING 0x0 ;  /* 0x0000000000007b1d */ /* 0x01cfec0000010000 */
[----:B0-----:R-:W-:Y:S05]  /*0640*/  @!P1 BRA `(.L_x_3) ;  /* 0x0000017800989947 */ /* 0x001fea0003800000 */
[----:B------:R-:W-:-:S06]  /*0650*/  UISETP.GT.U32.AND UP0, UPT, UR11, 0x1, UPT ;  /* 0x000000010b00788c */ /* 0x000fcc000bf04070 */
[----:B------:R-:W-:-:S13]  /*0660*/  PLOP3.LUT P0, PT, PT, PT, UP0, 0x80, 0x0 ;  /* 0x000000000000781c */ /* 0x000fda0003f0f008 */
[----:B------:R-:W-:Y:S05]  /*0670*/  @P0 EXIT ;  /* 0x000000000000094d */ /* 0x000fea0003800000 */
[----:B------:R-:W-:Y:S01]  /*0680*/  ULDC.64 UR4, c[0x0][0x750] ;  /* 0x0001d40000047ab9 */ /* 0x000fe20000000a00 */
[----:B------:R-:W-:Y:S01]  /*0690*/  UMOV UR9, 0xffffffff ;  /* 0xffffffff00097882 */ /* 0x000fe20000000000 */
[----:B------:R-:W-:Y:S01]  /*06a0*/  ISETP.GE.U32.AND P0, PT, R14, UR4, PT ;  /* 0x000000040e007c0c */ /* 0x000fe2000bf06070 */
[----:B------:R-:W-:Y:S01]  /*06b0*/  UMOV UR8, 0xffffffff ;  /* 0xffffffff00087882 */ /* 0x000fe20000000000 */
[----:B------:R-:W-:Y:S01]  /*06c0*/  PRMT R0, RZ, 0x7610, R0 ;  /* 0x00007610ff007816 */ /* 0x000fe20000000000 */
[----:B------:R-:W-:Y:S01]  /*06d0*/  IMAD.MOV.U32 R4, RZ, RZ, -0x1 ;  /* 0xffffffffff047424 */ /* 0x000fe200078e00ff */
[----:B------:R-:W-:-:S13]  /*06e0*/  ISETP.GE.U32.AND.EX P0, PT, R15, UR5, PT, P0 ;  /* 0x000000050f007c0c */ /* 0x000fda000bf06100 */
[----:B------:R-:W-:Y:S05]  /*06f0*/  @P0 BRA `(.L_x_4) ;  /* 0x0000000400680947 */ /* 0x000fea0003800000 */
[----:B------:R-:W-:Y:S01]  /*0700*/  ULDC.64 UR14, c[0x0][0x728] ;  /* 0x0001ca00000e7ab9 */ /* 0x000fe20000000a00 */
[----:B------:R-:W0:Y:S01]  /*0710*/  LDC.64 R12, c[0x0][0x720] ;  /* 0x0001c800ff0c7b82 */ /* 0x000e220000000a00 */
[----:B------:R-:W-:Y:S01]  /*0720*/  ISETP.NE.U32.AND P0, PT, RZ, UR14, PT ;  /* 0x0000000eff007c0c */ /* 0x000fe2000bf05070 */
[----:B------:R-:W-:Y:S01]  /*0730*/  ULDC UR13, c[0x0][0x730] ;  /* 0x0001cc00000d7ab9 */ /* 0x000fe20000000800 */
[----:B------:R-:W-:Y:S02]  /*0740*/  R2UR UR4, R14 ;  /* 0x000000000e0472ca */ /* 0x000fe400000e0000 */
[----:B------:R-:W-:Y:S02]  /*0750*/  ISETP.NE.AND.EX P0, PT, RZ, UR15, PT, P0 ;  /* 0x0000000fff007c0c */ /* 0x000fe4000bf05300 */
[----:B------:R-:W-:-:S11]  /*0760*/  R2UR UR5, R15 ;  /* 0x000000000f0572ca */ /* 0x000fd600000e0000 */
[----:B------:R-:W-:Y:S05]  /*0770*/  @!P0 BRA `(.L_x_5) ;  /* 0x0000000000308947 */ /* 0x000fea0003800000 */
[----:B------:R-:W-:Y:S01]  /*0780*/  R2UR UR4, R14 ;  /* 0x000000000e0472ca */ /* 0x000fe200000e0000 */
[----:B------:R-:W-:Y:S01]  /*0790*/  ULDC UR7, c[0x0][0x734] ;  /* 0x0001cd0000077ab9 */ /* 0x000fe20000000800 */
[----:B------:R-:W-:-:S11]  /*07a0*/  R2UR UR12, R15 ;  /* 0x000000000f0c72ca */ /* 0x000fd600000e0000 */
[----:B------:R-:W-:-:S04]  /*07b0*/  UIADD3 UR7, UP0, UR4, UR7, URZ ;  /* 0x0000000704077290 */ /* 0x000fc8000ff1e03f */
[----:B------:R-:W-:-:S04]  /*07c0*/  UIADD3.X UR12, URZ, UR12, URZ, UP0, !UPT ;  /* 0x0000000c3f0c7290 */ /* 0x000fc800087fe43f */
[----:B------:R-:W-:-:S04]  /*07d0*/  UIMAD.WIDE.U32 UR4, UR12, UR14, URZ ;  /* 0x0000000e0c0472a5 */ /* 0x000fc8000f8e003f */
[----:B------:R-:W-:Y:S02]  /*07e0*/  UIMAD.WIDE.U32 UR8, UP0, UR7, UR15, UR4 ;  /* 0x0000000f070872a5 */ /* 0x000fe4000f800004 */
[----:B------:R-:W-:Y:S02]  /*07f0*/  UIMAD.WIDE.U32 UR4, UR7, UR14, URZ ;  /* 0x0000000e070472a5 */ /* 0x000fe4000f8e003f */
[----:B------:R-:W-:Y:S02]  /*0800*/  UIADD3.X UR11, URZ, URZ, URZ, UP0, !UPT ;  /* 0x0000003f3f0b7290 */ /* 0x000fe400087fe43f */
[----:B------:R-:W-:Y:S01]  /*0810*/  UIADD3 URZ, UP0, UR5, UR8, URZ ;  /* 0x00000008053f7290 */ /* 0x000fe2000ff1e03f */
[----:B------:R-:W-:-:S03]  /*0820*/  UMOV UR10, UR9 ;  /* 0x00000009000a7c82 */ /* 0x000fc60008000000 */
[----:B------:R-:W-:-:S12]  /*0830*/  UIMAD.WIDE.U32.X UR4, UR12, UR15, UR10, UP0 ;  /* 0x0000000f0c0472a5 */ /* 0x000fd800080e040a */
.L_x_5:
[----:B------:R-:W-:Y:S01]  /*0840*/  USHF.R.U64 UR8, UR4, UR13, UR5 ;  /* 0x0000000d04087299 */ /* 0x000fe20008001205 */
[----:B------:R-:W1:Y:S01]  /*0850*/  LDC R8, c[0x0][0x718] ;  /* 0x0001c600ff087b82 */ /* 0x000e620000000800 */
[----:B------:R-:W-:Y:S01]  /*0860*/  USHF.R.U32.HI UR4, URZ, UR13, UR5 ;  /* 0x0000000d3f047299 */ /* 0x000fe20008011605 */
[----:B------:R-:W-:Y:S01]  /*0870*/  I2FP.F32.U32 R0, R2 ;  /* 0x0000000200007245 */ /* 0x000fe20000201000 */
[----:B------:R-:W-:Y:S01]  /*0880*/  IMAD.MOV.U32 R5, RZ, RZ, R15 ;  /* 0x000000ffff057224 */ /* 0x000fe200078e000f */
[----:B------:R-:W-:Y:S01]  /*0890*/  ULDC UR5, c[0x0][0x150] ;  /* 0x0000540000057ab9 */ /* 0x000fe20000000800 */
[----:B------:R-:W-:Y:S02]  /*08a0*/  IADD3 R7, P0, RZ, -UR8, RZ ;  /* 0x80000008ff077c10 */ /* 0x000fe4000ff1e0ff */
[----:B------:R-:W-:Y:S01]  /*08b0*/  MOV R4, R14 ;  /* 0x0000000e00047202 */ /* 0x000fe20000000f00 */
[----:B------:R-:W2:Y:S01]  /*08c0*/  LDC.64 R18, c[0x0][0x740] ;  /* 0x0001d000ff127b82 */ /* 0x000ea20000000a00 */
[----:B------:R-:W-:Y:S01]  /*08d0*/  FMUL R0, R0, UR5 ;  /* 0x0000000500007c20 */ /* 0x000fe20008400000 */
[----:B------:R-:W-:Y:S01]  /*08e0*/  IMAD.X R9, RZ, RZ, ~UR4, P0 ;  /* 0x80000004ff097e24 */ /* 0x000fe200080e06ff */
[----:B------:R-:W-:Y:S01]  /*08f0*/  ULDC UR4, c[0x0][0x154] ;  /* 0x0000550000047ab9 */ /* 0x000fe20000000800 */
[----:B0-----:R-:W-:-:S03]  /*0900*/  IMAD.WIDE.U32 R4, R7, R12, R4 ;  /* 0x0000000c07047225 */ /* 0x001fc600078e0004 */
[----:B------:R-:W0:Y:S01]  /*0910*/  F2I.U32.TRUNC.NTZ R0, R0 ;  /* 0x0000000000007305 */ /* 0x000e22000020f000 */
[----:B------:R-:W-:Y:S01]  /*0920*/  IMAD R6, R9, R12, RZ ;  /* 0x0000000c09067224 */ /* 0x000fe200078e02ff */
[----:B------:R-:W3:Y:S03]  /*0930*/  LDC R3, c[0x0][0x144] ;  /* 0x00005100ff037b82 */ /* 0x000ee60000000800 */
[----:B------:R-:W-:-:S04]  /*0940*/  IMAD R7, R7, R13, R6 ;  /* 0x0000000d07077224 */ /* 0x000fc800078e0206 */
[----:B------:R-:W-:Y:S01]  /*0950*/  IMAD.IADD R5, R5, 0x1, R7 ;  /* 0x0000000105057824 */ /* 0x000fe200078e0207 */
[----:B------:R-:W4:Y:S01]  /*0960*/  LDC R14, c[0x0][0x708] ;  /* 0x0001c200ff0e7b82 */ /* 0x000f220000000800 */
[----:B------:R-:W-:-:S03]  /*0970*/  MOV R7, 0xffffffff ;  /* 0xffffffff00077802 */ /* 0x000fc60000000f00 */
[--C-:B-1----:R-:W-:Y:S01]  /*0980*/  SHF.R.U64 R12, R4, R8, R5.reuse ;  /* 0x00000008040c7219 */ /* 0x102fe20000001205 */
[----:B0-----:R-:W-:Y:S01]  /*0990*/  IMAD.MOV R6, RZ, RZ, -R0 ;  /* 0x000000ffff067224 */ /* 0x001fe200078e0a00 */
[----:B------:R-:W-:Y:S02]  /*09a0*/  I2FP.F32.U32 R4, R10 ;  /* 0x0000000a00047245 */ /* 0x000fe40000201000 */
[----:B------:R-:W0:Y:S01]  /*09b0*/  LDC R16, c[0x0][0x758] ;  /* 0x0001d600ff107b82 */ /* 0x000e220000000800 */
[----:B--2---:R-:W-:Y:S02]  /*09c0*/  ISETP.NE.U32.AND P0, PT, R18, RZ, PT ;  /* 0x000000ff1200720c */ /* 0x004fe40003f05070 */
[----:B------:R-:W-:Y:S01]  /*09d0*/  FMUL R4, R4, UR4 ;  /* 0x0000000404047c20 */ /* 0x000fe20008400000 */
[----:B------:R-:W-:Y:S02]  /*09e0*/  SHF.R.U32.HI R5, RZ, R8, R5 ;  /* 0x00000008ff057219 */ /* 0x000fe40000011605 */
[----:B------:R-:W-:Y:S01]  /*09f0*/  ISETP.NE.AND.EX P0, PT, R19, RZ, PT, P0 ;  /* 0x000000ff1300720c */ /* 0x000fe20003f05300 */
[----:B------:R1:W2:Y:S01]  /*0a00*/  F2I.U32.TRUNC.NTZ R11, R4 ;  /* 0x00000004000b7305 */ /* 0x0002a2000020f000 */
[----:B------:R-:W1:Y:S01]  /*0a10*/  LDC R13, c[0x0][0x148] ;  /* 0x00005200ff0d7b82 */ /* 0x000e620000000800 */
[----:B---3--:R-:W-:-:S07]  /*0a20*/  IMAD R0, R3, R6, R2 ;  /* 0x0000000603007224 */ /* 0x008fce00078e0202 */
[----:B------:R-:W3:Y:S01]  /*0a30*/  LDC R17, c[0x0][0x700] ;  /* 0x0001c000ff117b82 */ /* 0x000ee20000000800 */
[-CC-:B----4-:R-:W-:Y:S02]  /*0a40*/  SHF.R.U64 R24, R12, R14.reuse, R5.reuse ;  /* 0x0000000e0c187219 */ /* 0x190fe40000001205 */
[----:B------:R-:W-:Y:S01]  /*0a50*/  SHF.R.U32.HI R3, RZ, R14, R5 ;  /* 0x0000000eff037219 */ /* 0x000fe20000011605 */
[----:B------:R-:W-:-:S04]  /*0a60*/  IMAD.MOV.U32 R5, RZ, RZ, 0x1 ;  /* 0x00000001ff057424 */ /* 0x000fc800078e00ff */
[----:B------:R-:W4:Y:S01]  /*0a70*/  LDC R20, c[0x0][0x748] ;  /* 0x0001d200ff147b82 */ /* 0x000f220000000800 */
[-C--:B0-----:R-:W-:Y:S02]  /*0a80*/  SHF.L.U32 R2, R7, R16.reuse, RZ ;  /* 0x0000001007027219 */ /* 0x081fe400000006ff */
[--C-:B------:R-:W-:Y:S02]  /*0a90*/  SHF.R.U64 R14, R24, R16, R3.reuse ;  /* 0x00000010180e7219 */ /* 0x100fe40000001203 */
[----:B------:R-:W-:Y:S02]  /*0aa0*/  LOP3.LUT R9, RZ, R2, RZ, 0x33, !PT ;  /* 0x00000002ff097212 */ /* 0x000fe400078e33ff */
[-C--:B------:R-:W-:Y:S01]  /*0ab0*/  SHF.R.U32.HI R3, RZ, R16.reuse, R3 ;  /* 0x00000010ff037219 */ /* 0x080fe20000011603 */
[----:B------:R-:W0:Y:S01]  /*0ac0*/  LDC R21, c[0x0][0x738] ;  /* 0x0001ce00ff157b82 */ /* 0x000e220000000800 */
[----:B------:R-:W-:Y:S01]  /*0ad0*/  SHF.L.U32 R8, R5, R16, RZ ;  /* 0x0000001005087219 */ /* 0x000fe200000006ff */
[----:B------:R-:W-:-:S06]  /*0ae0*/  IMAD.MOV.U32 R2, RZ, RZ, R14 ;  /* 0x000000ffff027224 */ /* 0x000fcc00078e000e */
[----:B------:R-:W0:Y:S01]  /*0af0*/  LDC R22, c[0x0][0x710] ;  /* 0x0001c400ff167b82 */ /* 0x000e220000000800 */
[----:B-12---:R-:W-:Y:S05]  /*0b00*/  @!P0 BRA `(.L_x_6) ;  /* 0x0000000000288947 */ /* 0x006fea0003800000 */
[----:B------:R-:W1:Y:S02]  /*0b10*/  LDC R7, c[0x0][0x74c] ;  /* 0x0001d300ff077b82 */ /* 0x000e640000000800 */
[----:B-1----:R-:W-:-:S05]  /*0b20*/  IADD3 R7, P0, R14, R7, RZ ;  /* 0x000000070e077210 */ /* 0x002fca0007f1e0ff */
[----:B------:R-:W-:-:S04]  /*0b30*/  IMAD.X R15, RZ, RZ, R3, P0 ;  /* 0x000000ffff0f7224 */ /* 0x000fc800000e0603 */
[----:B------:R-:W-:-:S04]  /*0b40*/  IMAD.WIDE.U32 R2, R15, R18, RZ ;  /* 0x000000120f027225 */ /* 0x000fc800078e00ff */
[----:B------:R-:W-:-:S04]  /*0b50*/  IMAD.WIDE.U32 R4, P0, R7, R19, R2 ;  /* 0x0000001307047225 */ /* 0x000fc80007800002 */
[----:B------:R-:W-:Y:S01]  /*0b60*/  IMAD.WIDE.U32 R2, R7, R18, RZ ;  /* 0x0000001207027225 */ /* 0x000fe200078e00ff */
[----:B------:R-:W-:-:S03]  /*0b70*/  IADD3.X R7, RZ, RZ, RZ, P0, !PT ;  /* 0x000000ffff077210 */ /* 0x000fc600007fe4ff */
[----:B------:R-:W-:Y:S01]  /*0b80*/  IMAD.MOV.U32 R6, RZ, RZ, R5 ;  /* 0x000000ffff067224 */ /* 0x000fe200078e0005 */
[----:B------:R-:W-:-:S05]  /*0b90*/  IADD3 RZ, P0, R3, R4, RZ ;  /* 0x0000000403ff7210 */ /* 0x000fca0007f1e0ff */
[----:B------:R-:W-:-:S08]  /*0ba0*/  IMAD.WIDE.U32.X R2, R15, R19, R6, P0 ;  /* 0x000000130f027225 */ /* 0x000fd000000e0406 */
.L_x_6:
[----:B----4-:R-:W-:Y:S01]  /*0bb0*/  SHF.R.U64 R2, R2, R20, R3 ;  /* 0x0000001402027219 */ /* 0x010fe20000001203 */
[----:B---3--:R-:W-:Y:S01]  /*0bc0*/  VIADD R3, R17, 0xffffffff ;  /* 0xffffffff11037836 */ /* 0x008fe20000000000 */
[----:B------:R-:W-:Y:S01]  /*0bd0*/  LOP3.LUT R9, R24, R9, RZ, 0xc0, !PT ;  /* 0x0000000918097212 */ /* 0x000fe200078ec0ff */
[----:B------:R-:W-:Y:S01]  /*0be0*/  IMAD.MOV R11, RZ, RZ, -R11 ;  /* 0x000000ffff0b7224 */ /* 0x000fe200078e0a0b */
[----:B------:R-:W-:Y:S02]  /*0bf0*/  IADD3 R4, -R2, RZ, RZ ;  /* 0x000000ff02047210 */ /* 0x000fe40007ffe1ff */
[----:B------:R-:W-:Y:S01]  /*0c00*/  LOP3.LUT R3, R12, R3, RZ, 0xc0, !PT ;  /* 0x000000030c037212 */ /* 0x000fe200078ec0ff */
[----:B------:R-:W-:Y:S02]  /*0c10*/  IMAD R9, R8, R2, R9 ;  /* 0x0000000208097224 */ /* 0x000fe400078e0209 */
[----:B------:R-:W-:Y:S02]  /*0c20*/  @P4 IMAD R0, R13, R11, R10 ;  /* 0x0000000b0d004224 */ /* 0x000fe400078e020a */
[----:B0-----:R-:W-:-:S02]  /*0c30*/  IMAD R2, R4, R21, R14 ;  /* 0x0000001504027224 */ /* 0x001fc400078e020e */
[----:B------:R-:W-:Y:S02]  /*0c40*/  IMAD R4, R9, R22, R0 ;  /* 0x0000001609047224 */ /* 0x000fe400078e0200 */
[----:B------:R-:W-:-:S05]  /*0c50*/  IMAD R3, R2, R17, R3 ;  /* 0x0000001102037224 */ /* 0x000fca00078e0203 */
[----:B------:R-:W-:Y:S02]  /*0c60*/  SEL R0, R3, R4, !P4 ;  /* 0x0000000403007207 */ /* 0x000fe40006000000 */
[----:B------:R-:W-:Y:S02]  /*0c70*/  SEL R4, R4, R3, !P4 ;  /* 0x0000000304047207 */ /* 0x000fe40006000000 */
[----:B------:R-:W-:Y:S01]  /*0c80*/  R2UR UR9, R0 ;  /* 0x00000000000972ca */ /* 0x000fe200000e0000 */
[----:B------:R-:W-:-:S14]  /*0c90*/  IMAD.MOV.U32 R0, RZ, RZ, 0x1 ;  /* 0x00000001ff007424 */ /* 0x000fdc00078e00ff */
.L_x_4:
[----:B------:R-:W-:-:S08]  /*0ca0*/  NOP ;  /* 0x0000000000007918 */ /* 0x000fd00000000000 */
[----:B------:R-:W0:Y:S02]  /*0cb0*/  USETMAXREG.TRY_ALLOC.CTAPOOL UP0, 0xf0 ;  /* 0x000000f0000079c8 */ /* 0x000e240008000600 */
[----:B0-----:R-:W-:-:S13]  /*0cc0*/  PLOP3.LUT P0, PT, PT, PT, UP0, 0x80, 0x0 ;  /* 0x000000000000781c */ /* 0x001fda0003f0f008 */
[----:B------:R-:W-:Y:S05]  /*0cd0*/  @!P0 BRA `(.L_x_4) ;  /* 0xfffffffc00f08947 */ /* 0x000fea000383ffff */
[----:B------:R-:W-:Y:S01]  /*0ce0*/  ULDC.64 UR4, c[0x0][0x698] ;  /* 0x0001a60000047ab9 */ /* 0x000fe20000000a00 */
[----:B------:R-:W-:Y:S01]  /*0cf0*/  ULDC.64 UR16, c[0x0][0x208] ;  /* 0x0000820000107ab9 */ /* 0x000fe20000000a00 */
[----:B------:R-:W-:-:S04]  /*0d00*/  ISETP.NE.U32.AND P0, PT, RZ, UR4, PT ;  /* 0x00000004ff007c0c */ /* 0x000fc8000bf05070 */
[----:B------:R-:W-:-:S13]  /*0d10*/  ISETP.NE.AND.EX P0, PT, RZ, UR5, PT, P0 ;  /* 0x00000005ff007c0c */ /* 0x000fda000bf05300 */
[----:B------:R-:W-:Y:S05]  /*0d20*/  @!P0 BRA `(.L_x_7) ;  /* 0x0000000000208947 */ /* 0x000fea0003800000 */
[----:B------:R-:W0:Y:S02]  /*0d30*/  LDC.64 R2, c[0x0][0x698] ;  /* 0x0001a600ff027b82 */ /* 0x000e240000000a00 */
[----:B0-----:R-:W2:Y:S02]  /*0d40*/  LDG.E.64 R2, desc[UR16][R2.64] ;  /* 0x0000001002027981 */ /* 0x001ea4000c1e1b00 */
[----:B--2---:R-:W-:-:S04]  /*0d50*/  ISETP.NE.U32.AND P0, PT, R2, RZ, PT ;  /* 0x000000ff0200720c */ /* 0x004fc80003f05070 */
[----:B------:R-:W-:-:S13]  /*0d60*/  ISETP.NE.AND.EX P0, PT, R3, RZ, PT, P0 ;  /* 0x000000ff0300720c */ /* 0x000fda0003f05300 */
[----:B------:R-:W-:Y:S05]  /*0d70*/  @!P0 BRA `(.L_x_7) ;  /* 0x00000000000c8947 */ /* 0x000fea0003800000 */
[----:B------:R-:W2:Y:S02]  /*0d80*/  LD.E R2, desc[UR16][R2.64] ;  /* 0x0000001002027980 */ /* 0x000ea4000c101900 */
[----:B--2---:R-:W-:Y:S01]  /*0d90*/  R2UR UR11, R2 ;  /* 0x00000000020b72ca */ /* 0x004fe200000e0000 */
[----:B------:R-:W-:-:S14]  /*0da0*/  BRA `(.L_x_8) ;  /* 0x0000000000247947 */ /* 0x000fdc0003800000 */
.L_x_7:
[----:B------:R-:W-:Y:S02]  /*0db0*/  ULDC.64 UR4, c[0x0][0x688] ;  /* 0x0001a20000047ab9 */ /* 0x000fe40000000a00 */
[----:B------:R-:W-:-:S04]  /*0dc0*/  ISETP.NE.U32.AND P0, PT, RZ, UR4, PT ;  /* 0x00000004ff007c0c */ /* 0x000fc8000bf05070 */
[----:B------:R-:W-:-:S13]  /*0dd0*/  ISETP.NE.AND.EX P0, PT, RZ, UR5, PT, P0 ;  /* 0x00000005ff007c0c */ /* 0x000fda000bf05300 */
[----:B------:R-:W-:Y:S05]  /*0de0*/  @!P0 BRA `(.L_x_9) ;  /* 0x0000000000108947 */ /* 0x000fea0003800000 */
[----:B------:R-:W0:Y:S02]  /*0df0*/  LDC.64 R2, c[0x0][0x688] ;  /* 0x0001a200ff027b82 */ /* 0x000e240000000a00 */
[----:B0-----:R-:W2:Y:S02]  /*0e00*/  LDG.E R2, desc[UR16][R2.64] ;  /* 0x0000001002027981 */ /* 0x001ea4000c1e1900 */
[----:B--2---:R-:W-:Y:S01]  /*0e10*/  R2UR UR11, R2 ;  /* 0x00000000020b72ca */ /* 0x004fe200000e0000 */
[----:B------:R-:W-:-:S14]  /*0e20*/  BRA `(.L_x_8) ;  /* 0x0000000000047947 */ /* 0x000fdc0003800000 */
.L_x_9:
[----:B------:R-:W-:-:S05]  /*0e30*/  ULDC UR11, c[0x0][0x680] ;  /* 0x0001a000000b7ab9 */ /* 0x000fca0000000800 */
.L_x_8:
[----:B------:R-:W-:Y:S02]  /*0e40*/  ULDC.64 UR4, c[0x0][0x6a0] ;  /* 0x0001a80000047ab9 */ /* 0x000fe40000000a00 */
        /* <DEDUP_REMOVED lines=11> */
.L_x_10:
        /* <DEDUP_REMOVED lines=8> */
.L_x_12:
[----:B------:R-:W-:-:S05]  /*0f80*/  ULDC UR18, c[0x0][0x684] ;  /* 0x0001a10000127ab9 */ /* 0x000fca0000000800 */
.L_x_11:
[----:B------:R-:W-:-:S13]  /*0f90*/  LOP3.LUT P0, RZ, R0, 0xff, RZ, 0xc0, !PT ;  /* 0x000000ff00ff7812 */ /* 0x000fda000780c0ff */
[----:B------:R-:W-:Y:S05]  /*0fa0*/  @!P0 EXIT ;  /* 0x000000000000894d */ /* 0x000fea0003800000 */
[----:B------:R-:W-:Y:S01]  /*0fb0*/  ULDC UR4, c[0x0][0x28c] ;  /* 0x0000a30000047ab9 */ /* 0x000fe20000000800 */
[----:B------:R-:W-:Y:S02]  /*0fc0*/  ULOP3.LUT UR19, UR6, 0x1, URZ, 0xfc, !UPT ;  /* 0x0000000106137892 */ /* 0x000fe4000f8efc3f */
[----:B------:R-:W-:-:S04]  /*0fd0*/  UIADD3 UR4, UR4, 0x7f, URZ ;  /* 0x0000007f04047890 */ /* 0x000fc8000fffe03f */
[----:B------:R-:W-:-:S04]  /*0fe0*/  USHF.R.S32.HI UR5, URZ, 0x1f, UR4 ;  /* 0x0000001f3f057899 */ /* 0x000fc80008011404 */
[----:B------:R-:W-:-:S03]  /*0ff0*/  ULEA.HI UR5, UR5, UR4, URZ, 0x7 ;  /* 0x0000000405057291 */ /* 0x000fc6000f8f383f */
[----:B------:R-:W-:Y:S01]  /*1000*/  UMOV UR4, URZ ;  /* 0x0000003f00047c82 */ /* 0x000fe20008000000 */
[----:B------:R-:W-:-:S03]  /*1010*/  USHF.R.S32.HI UR7, URZ, 0x7, UR5 ;  /* 0x000000073f077899 */ /* 0x000fc60008011405 */
[----:B------:R-:W-:-:S09]  /*1020*/  UMOV UR5, URZ ;  /* 0x0000003f00057c82 */ /* 0x000fd20008000000 */
.L_x_409:
[----:B------:R-:W-:Y:S01]  /*1030*/  STL [R1], RZ ;  /* 0x000000ff01007387 */ /* 0x000fe20000100800 */
[----:B------:R-:W-:Y:S01]  /*1040*/  UISETP.LT.AND UP0, UPT, URZ, UR7, UPT ;  /* 0x000000073f00728c */ /* 0x000fe2000bf01270 */
[----:B------:R-:W-:Y:S02]  /*1050*/  CS2R R24, SRZ ;  /* 0x0000000000187805 */ /* 0x000fe4000001ff00 */
[----:B------:R-:W-:Y:S01]  /*1060*/  CS2R R26, SRZ ;  /* 0x00000000001a7805 */ /* 0x000fe2000001ff00 */
[----:B------:R-:W-:Y:S01]  /*1070*/  STL [R1+0x4], RZ ;  /* 0x000004ff01007387 */ /* 0x000fe20000100800 */
[----:B------:R-:W-:Y:S01]  /*1080*/  USEL UR10, URZ, UR7, UP0 ;  /* 0x000000073f0a7287 */ /* 0x000fe20008000000 */
[----:B------:R-:W-:Y:S02]  /*1090*/  CS2R R28, SRZ ;  /* 0x00000000001c7805 */ /* 0x000fe4000001ff00 */
[----:B------:R-:W-:Y:S01]  /*10a0*/  CS2R R30, SRZ ;  /* 0x00000000001e7805 */ /* 0x000fe2000001ff00 */
[----:B------:R-:W-:Y:S01]  /*10b0*/  STL [R1+0x8], RZ ;  /* 0x000008ff01007387 */ /* 0x000fe20000100800 */
[----:B------:R-:W-:Y:S01]  /*10c0*/  UIADD3 UR10, UR7, -UR10, URZ ;  /* 0x8000000a070a7290 */ /* 0x000fe2000fffe03f */
[----:B------:R-:W-:-:S02]  /*10d0*/  CS2R R32, SRZ ;  /* 0x0000000000207805 */ /* 0x000fc4000001ff00 */
[----:B------:R-:W-:Y:S01]  /*10e0*/  CS2R R34, SRZ ;  /* 0x0000000000227805 */ /* 0x000fe2000001ff00 */
[----:B------:R-:W-:Y:S01]  /*10f0*/  STL [R1+0xc], RZ ;  /* 0x00000cff01007387 */ /* 0x000fe20000100800 */
[----:B------:R-:W-:Y:S01]  /*1100*/  UISETP.GE.AND UP0, UPT, UR10, 0x1, UPT ;  /* 0x000000010a00788c */ /* 0x000fe2000bf06270 */
[----:B------:R-:W-:Y:S02]  /*1110*/  CS2R R36, SRZ ;  /* 0x0000000000247805 */ /* 0x000fe4000001ff00 */
[----:B------:R-:W-:Y:S01]  /*1120*/  CS2R R38, SRZ ;  /* 0x0000000000267805 */ /* 0x000fe2000001ff00 */
[----:B------:R-:W-:Y:S01]  /*1130*/  STL [R1+0x10], RZ ;  /* 0x000010ff01007387 */ /* 0x000fe20000100800 */
[----:B------:R-:W-:Y:S02]  /*1140*/  CS2R R40, SRZ ;  /* 0x0000000000287805 */ /* 0x000fe4000001ff00 */
[----:B------:R-:W-:Y:S02]  /*1150*/  CS2R R42, SRZ ;  /* 0x00000000002a7805 */ /* 0x000fe4000001ff00 */
[----:B------:R-:W-:Y:S01]  /*1160*/  PLOP3.LUT P0, PT, PT, PT, UP0, 0x80, 0x0 ;  /* 0x000000000000781c */ /* 0x000fe20003f0f008 */
[----:B------:R-:W-:Y:S01]  /*1170*/  STL [R1+0x14], RZ ;  /* 0x000014ff01007387 */ /* 0x000fe20000100800 */
[----:B------:R-:W-:-:S02]  /*1180*/  CS2R R44, SRZ ;  /* 0x00000000002c7805 */ /* 0x000fc4000001ff00 */
[----:B------:R-:W-:Y:S02]  /*1190*/  CS2R R46, SRZ ;  /* 0x00000000002e7805 */ /* 0x000fe4000001ff00 */
[----:B------:R-:W-:Y:S01]  /*11a0*/  CS2R R48, SRZ ;  /* 0x0000000000307805 */ /* 0x000fe2000001ff00 */
[----:B------:R-:W-:Y:S01]  /*11b0*/  STL [R1+0x18], RZ ;  /* 0x000018ff01007387 */ /* 0x000fe20000100800 */
[----:B------:R-:W-:Y:S02]  /*11c0*/  CS2R R50, SRZ ;  /* 0x0000000000327805 */ /* 0x000fe4000001ff00 */
[----:B------:R-:W-:Y:S02]  /*11d0*/  CS2R R52, SRZ ;  /* 0x0000000000347805 */ /* 0x000fe4000001ff00 */
[----:B------:R-:W-:Y:S01]  /*11e0*/  CS2R R54, SRZ ;  /* 0x0000000000367805 */ /* 0x000fe2000001ff00 */
        /* <DEDUP_REMOVED lines=64> */
[----:B------:R-:W-:Y:S04]  /*15f0*/  STL [R1+0x5c], RZ ;  /* 0x00005cff01007387 */ /* 0x000fe80000100800 */
        /* <DEDUP_REMOVED lines=53> */
[----:B------:R-:W-:Y:S01]  /*1950*/  STL [R1+0x134], RZ ;  /* 0x000134ff01007387 */ /* 0x000fe20000100800 */
[----:B------:R-:W0:Y:S03]  /*1960*/  S2R R0, SR_TID.X ;  /* 0x0000000000007919 */ /* 0x000e260000002100 */
        /* <DEDUP_REMOVED lines=8> */
[----:B0-----:R-:W-:-:S03]  /*19f0*/  LOP3.LUT R0, R0, 0x80, RZ, 0xc0, !PT ;  /* 0x0000008000007812 */ /* 0x001fc600078ec0ff */
[----:B------:R-:W-:Y:S01]  /*1a00*/  STL [R1+0x158], RZ ;  /* 0x000158ff01007387 */ /* 0x000fe20000100800 */
[----:B------:R-:W-:-:S03]  /*1a10*/  SHF.R.U32.HI R0, RZ, 0x7, R0 ;  /* 0x00000007ff007819 */ /* 0x000fc60000011600 */
        /* <DEDUP_REMOVED lines=33> */
[----:B------:R-:W0:Y:S04]  /*1c30*/  SHFL.IDX PT, R0, R0, RZ, 0x1f ;  /* 0x00001fff00007589 */ /* 0x000e2800000e0000 */
[----:B-1----:R1:W-:Y:S04]  /*1c40*/  STL [R1+0x1e0], RZ ;  /* 0x0001e0ff01007387 */ /* 0x0023e80000100800 */
[----:B------:R1:W-:Y:S04]  /*1c50*/  STL [R1+0x1e4], RZ ;  /* 0x0001e4ff01007387 */ /* 0x0003e80000100800 */
[----:B------:R1:W-:Y:S04]  /*1c60*/  STL [R1+0x1e8], RZ ;  /* 0x0001e8ff01007387 */ /* 0x0003e80000100800 */
[----:B------:R1:W-:Y:S04]  /*1c70*/  STL [R1+0x1ec], RZ ;  /* 0x0001ecff01007387 */ /* 0x0003e80000100800 */
[----:B------:R1:W-:Y:S04]  /*1c80*/  STL [R1+0x1f0], RZ ;  /* 0x0001f0ff01007387 */ /* 0x0003e80000100800 */
[----:B------:R1:W-:Y:S01]  /*1c90*/  STL [R1+0x1f4], RZ ;  /* 0x0001f4ff01007387 */ /* 0x0003e20000100800 */
[----:B0-----:R-:W-:-:S03]  /*1ca0*/  R2UR UR12, R0 ;  /* 0x00000000000c72ca */ /* 0x001fc600000e0000 */
[----:B------:R1:W-:Y:S04]  /*1cb0*/  STL [R1+0x1f8], RZ ;  /* 0x0001f8ff01007387 */ /* 0x0003e80000100800 */
[----:B------:R1:W-:Y:S01]  /*1cc0*/  STL [R1+0x1fc], RZ ;  /* 0x0001fcff01007387 */ /* 0x0003e20000100800 */
[----:B------:R-:W-:Y:S07]  /*1cd0*/  @!P0 BRA `(.L_x_13) ;  /* 0x0000002c00708947 */ /* 0x000fee0003800000 */
[----:B------:R-:W0:Y:S01]  /*1ce0*/  S2UR UR15, SR_CgaCtaId ;  /* 0x00000000000f79c3 */ /* 0x000e220000008800 */
[----:B------:R-:W-:Y:S01]  /*1cf0*/  ULEA.HI UR13, UR12, UR12, URZ, 0x1 ;  /* 0x0000000c0c0d7291 */ /* 0x000fe2000f8f083f */
[----:B------:R-:W-:Y:S01]  /*1d00*/  IMAD.U32 R2, RZ, RZ, UR4 ;  /* 0x00000004ff027e24 */ /* 0x000fe2000f8e00ff */
[----:B------:R-:W-:Y:S01]  /*1d10*/  UMOV UR14, 0x400 ;  /* 0x00000400000e7882 */ /* 0x000fe20000000000 */
[----:B------:R-:W-:Y:S02]  /*1d20*/  UPLOP3.LUT UP0, UPT, UPT, UPT, UPT, 0x40, 0x0 ;  /* 0x000000000000789c */ /* 0x000fe40003f0e870 */
[----:B------:R-:W-:Y:S01]  /*1d30*/  ULOP3.LUT UR13, UR13, 0xffffe, URZ, 0xc0, !UPT ;  /* 0x000ffffe0d0d7892 */ /* 0x000fe2000f8ec03f */
[----:B------:R-:W-:Y:S01]  /*1d40*/  UMOV UR21, UR5 ;  /* 0x0000000500157c82 */ /* 0x000fe20008000000 */
[----:B------:R-:W-:Y:S02]  /*1d50*/  UMOV UR22, UR5 ;  /* 0x0000000500167c82 */ /* 0x000fe40008000000 */
[----:B------:R-:W-:-:S02]  /*1d60*/  UIADD3 UR13, UR12, -UR13, URZ ;  /* 0x8000000d0c0d7290 */ /* 0x000fc4000fffe03f */
[----:B0-----:R-:W-:-:S04]  /*1d70*/  ULEA UR14, UR15, UR14, 0x18 ;  /* 0x0000000e0f0e7291 */ /* 0x001fc8000f8ec03f */
[----:B------:R-:W-:-:S04]  /*1d80*/  ULEA UR13, UR13, UR14, 0xc ;  /* 0x0000000e0d0d7291 */ /* 0x000fc8000f8e603f */
[----:B------:R-:W-:-:S04]  /*1d90*/  UIADD3 UR13, UR13, 0x100, URZ ;  /* 0x000001000d0d7890 */ /* 0x000fc8000fffe03f */
[----:B------:R-:W-:-:S04]  /*1da0*/  USHF.R.U32.HI UR13, URZ, 0x4, UR13 ;  /* 0x000000043f0d7899 */ /* 0x000fc8000801160d */
[----:B------:R-:W-:-:S12]  /*1db0*/  ULOP3.LUT UR20, UR13, 0x3fff, URZ, 0xc0, !UPT ;  /* 0x00003fff0d147892 */ /* 0x000fd8000f8ec03f */
.L_x_20:
[----:B------:R-:W-:-:S06]  /*1dc0*/  UISETP.NE.AND UP1, UPT, UR19, 0x3, UPT ;  /* 0x000000031300788c */ /* 0x000fcc000bf25270 */
[----:B------:R-:W-:-:S13]  /*1dd0*/  PLOP3.LUT P1, PT, PT, PT, UP1, 0x80, 0x0 ;  /* 0x000000000000781c */ /* 0x000fda0003f2f018 */
[----:B------:R-:W-:Y:S05]  /*1de0*/  @!P1 BRA `(.L_x_14) ;  /* 0x0000000000049947 */ /* 0x000fea0003800000 */
[----:B------:R-:W-:Y:S01]  /*1df0*/  BPT.TRAP 0x1 ;  /* 0x000000040000795c */ /* 0x000fe20000300000 */
.L_x_14:
[----:B------:R-:W0:Y:S01]  /*1e00*/  S2UR UR13, SR_CgaCtaId ;  /* 0x00000000000d79c3 */ /* 0x000e220000008800 */
[----:B------:R-:W-:Y:S01]  /*1e10*/  UMOV UR12, 0x400 ;  /* 0x00000400000c7882 */ /* 0x000fe20000000000 */
[----:B------:R-:W-:Y:S01]  /*1e20*/  SHF.L.U32 R0, R2, 0x1f, RZ ;  /* 0x0000001f02007819 */ /* 0x000fe200000006ff */
[----:B0-----:R-:W-:-:S04]  /*1e30*/  ULEA UR25, UR13, UR12, 0x18 ;  /* 0x0000000c0d197291 */ /* 0x001fc8000f8ec03f */
[----:B------:R-:W-:-:S09]  /*1e40*/  ULEA UR12, UR21, UR25, 0x3 ;  /* 0x00000019150c7291 */ /* 0x000fd2000f8e183f */
[----:B------:R0:W2:Y:S01]  /*1e50*/  SYNCS.PHASECHK.TRANS64.TRYWAIT P0, [UR12], R0 ;  /* 0x00000000ff0075a7 */ /* 0x0000a2000800014c */
[----:B------:R-:W-:Y:S05]  /*1e60*/  @!P1 BRA `(.L_x_15) ;  /* 0x0000000000049947 */ /* 0x000fea0003800000 */
[----:B------:R-:W-:Y:S01]  /*1e70*/  BPT.TRAP 0x1 ;  /* 0x000000040000795c */ /* 0x000fe20000300000 */
.L_x_15:
[----:B--2---:R-:W-:Y:S05]  /*1e80*/  @P0 BRA `(.L_x_16) ;  /* 0x0000000000080947 */ /* 0x004fea0003800000 */
[----:B------:R-:W2:Y:S02]  /*1e90*/  SYNCS.PHASECHK.TRANS64.TRYWAIT P0, [UR12], R0 ;  /* 0x00000000ff0075a7 */ /* 0x000ea4000800014c */
[----:B--2---:R-:W-:Y:S05]  /*1ea0*/  @!P0 BRA `(.L_x_17) ;  /* 0x0000017800808947 */ /* 0x004fea0003800000 */
.L_x_16:
[----:B------:R-:W-:Y:S04]  /*1eb0*/  STL.64 [R1+0x658], R150 ;  /* 0x0006589601007387 */ /* 0x000fe80000100a00 */
        /* <DEDUP_REMOVED lines=62> */
[----:B------:R3:W-:Y:S04]  /*22a0*/  STL.64 [R1+0x460], R24 ;  /* 0x0004601801007387 */ /* 0x0007e80000100a00 */
[----:B---3--:R-:W3:Y:S04]  /*22b0*/  LDL.LU.64 R24, [R1] ;  /* 0x0000000001187983 */ /* 0x008ee80000300a00 */
[----:B------:R-:W3:Y:S04]  /*22c0*/  LDL.LU.64 R26, [R1+0x8] ;  /* 0x00000800011a7983 */ /* 0x000ee80000300a00 */
        /* <DEDUP_REMOVED lines=61> */
[----:B------:R-:W3:Y:S01]  /*26a0*/  LDL.LU.64 R150, [R1+0x1f8] ;  /* 0x0001f80001967983 */ /* 0x000ee20000300a00 */
[----:B------:R-:W0:Y:S02]  /*26b0*/  S2R R5, SR_TID.X ;  /* 0x0000000000057919 */ /* 0x000e240000002100 */
[C---:B0-2---:R-:W-:Y:S01]  /*26c0*/  IMAD.SHL.U32 R0, R5.reuse, 0x40, RZ ;  /* 0x0000004005007824 */ /* 0x045fe200078e00ff */
[----:B------:R-:W-:-:S04]  /*26d0*/  SHF.L.U32 R3, R5, 0xa, RZ ;  /* 0x0000000a05037819 */ /* 0x000fc800000006ff */
[----:B------:R-:W-:-:S04]  /*26e0*/  LOP3.LUT R0, R0, 0x3800, RZ, 0xc0, !PT ;  /* 0x0000380000007812 */ /* 0x000fc800078ec0ff */
[----:B------:R-:W-:Y:S01]  /*26f0*/  LOP3.LUT R0, R0, 0x400, R3, 0xf8, !PT ;  /* 0x0000040000007812 */ /* 0x000fe200078ef803 */
[----:B------:R-:W-:-:S05]  /*2700*/  IMAD.SHL.U32 R3, R5, 0x20, RZ ;  /* 0x0000002005037824 */ /* 0x000fca00078e00ff */
[----:B------:R-:W-:Y:S01]  /*2710*/  LOP3.LUT R0, R0, 0x380, R3, 0xf8, !PT ;  /* 0x0000038000007812 */ /* 0x000fe200078ef803 */
[----:B------:R-:W-:-:S05]  /*2720*/  IMAD.SHL.U32 R3, R5, 0x10, RZ ;  /* 0x0000001005037824 */ /* 0x000fca00078e00ff */
[----:B------:R-:W-:-:S04]  /*2730*/  LOP3.LUT R0, R0, 0x20, R3, 0xf8, !PT ;  /* 0x0000002000007812 */ /* 0x000fc800078ef803 */
[----:B------:R-:W-:Y:S01]  /*2740*/  SHF.R.U32.HI R3, RZ, 0x3, R0 ;  /* 0x00000003ff037819 */ /* 0x000fe20000011600 */
[----:B------:R-:W-:-:S05]  /*2750*/  IMAD.U32 R0, RZ, RZ, UR21 ;  /* 0x00000015ff007e24 */ /* 0x000fca000f8e00ff */
[----:B------:R-:W-:-:S05]  /*2760*/  LEA R0, R0, R3, 0xc ;  /* 0x0000000300007211 */ /* 0x000fca00078e60ff */
[----:B------:R-:W3:Y:S01]  /*2770*/  LDS R152, [R0+UR25+0x30100] ;  /* 0x0301001900987984 */ /* 0x000ee20008000800 */
[----:B------:R-:W-:-:S04]  /*2780*/  UIADD3 UR12, UR25, 0x10100, URZ ;  /* 0x00010100190c7890 */ /* 0x000fc8000fffe03f */
[----:B------:R-:W-:-:S04]  /*2790*/  USHF.R.U32.HI UR12, URZ, 0x4, UR12 ;  /* 0x000000043f0c7899 */ /* 0x000fc8000801160c */
[----:B------:R-:W-:Y:S02]  /*27a0*/  ULOP3.LUT UR12, UR12, 0x3fff, URZ, 0xc0, !UPT ;  /* 0x00003fff0c0c7892 */ /* 0x000fe4000f8ec03f */
[----:B------:R-:W-:Y:S02]  /*27b0*/  ULOP3.LUT UR23, UR20, 0x10000, URZ, 0xfc, !UPT ;  /* 0x0001000014177892 */ /* 0x000fe4000f8efc3f */
[----:B------:R-:W-:Y:S02]  /*27c0*/  ULOP3.LUT UR12, UR12, 0x10000, URZ, 0xfc, !UPT ;  /* 0x000100000c0c7892 */ /* 0x000fe4000f8efc3f */
[----:B------:R-:W-:Y:S02]  /*27d0*/  ULEA UR23, UR21, UR23, 0xa ;  /* 0x0000001715177291 */ /* 0x000fe4000f8e503f */
[----:B------:R-:W-:Y:S01]  /*27e0*/  ULEA UR24, UR21, UR12, 0xb ;  /* 0x0000000c15187291 */ /* 0x000fe2000f8e583f */
[----:B------:R-:W-:Y:S01]  /*27f0*/  UMOV UR13, 0x80000020 ;  /* 0x80000020000d7882 */ /* 0x000fe20000000000 */
[----:B------:R-:W-:-:S03]  /*2800*/  UMOV UR15, 0x40000040 ;  /* 0x40000040000f7882 */ /* 0x000fc60000000000 */
[----:B------:R-:W-:Y:S02]  /*2810*/  UMOV UR12, UR23 ;  /* 0x00000017000c7c82 */ /* 0x000fe40008000000 */
[----:B------:R-:W-:Y:S01]  /*2820*/  UMOV UR14, UR24 ;  /* 0x00000018000e7c82 */ /* 0x000fe20008000000 */
[----:B------:R-:W-:Y:S04]  /*2830*/  STL [R1+0x45c], R4 ;  /* 0x00045c0401007387 */ /* 0x000fe80000100800 */
[----:B------:R0:W-:Y:S01]  /*2840*/  STL [R1+0x458], R2 ;  /* 0x0004580201007387 */ /* 0x0001e20000100800 */
[----:B---3--:R-:W-:-:S06]  /*2850*/  WARPGROUP.ARRIVE ;  /* 0x00000000000079c5 */ /* 0x008fcc0000000000 */
[----:B------:R-:W-:Y:S03]  /*2860*/  IGMMA.SP.64x256x64.S8.S8 R24, gdesc[UR12], R24, UP0, R152, gsb0 ;  /* 0x068098000c1879f1 */ /* 0x000fe6000b841218 */
[----:B------:R-:W-:Y:S02]  /*2870*/  WARPGROUP.DEPBAR.LE gsb0, 0x0 ;  /* 0x00008000000079c5 */ /* 0x000fe40000010000 */
[----:B------:R-:W-:Y:S04]  /*2880*/  STL.64 [R1], R24 ;  /* 0x0000001801007387 */ /* 0x000fe80000100a00 */
[----:B------:R-:W-:Y:S04]  /*2890*/  STL.64 [R1+0x8], R26 ;  /* 0x0000081a01007387 */ /* 0x000fe80000100a00 */
[----:B------:R-:W-:Y:S04]  /*28a0*/  STL.64 [R1+0x10], R28 ;  /* 0x0000101c01007387 */ /* 0x000fe80000100a00 */
[----:B------:R-:W-:Y:S04]  /*28b0*/  STL.64 [R1+0x18], R30 ;  /* 0x0000181e01007387 */ /* 0x000fe80000100a00 */
[----:B------:R-:W-:Y:S04]  /*28c0*/  STL.64 [R1+0x20], R32 ;  /* 0x0000202001007387 */ /* 0x000fe80000100a00 */
[----:B------:R-:W-:Y:S04]  /*28d0*/  STL.64 [R1+0x28], R34 ;  /* 0x0000282201007387 */ /* 0x000fe80000100a00 */
[----:B------:R-:W-:Y:S04]  /*28e0*/  STL.64 [R1+0x30], R36 ;  /* 0x0000302401007387 */ /* 0x000fe80000100a00 */
[----:B------:R-:W-:Y:S01]  /*28f0*/  STL.64 [R1+0x38], R38 ;  /* 0x0000382601007387 */ /* 0x000fe20000100a00 */
[----:B------:R-:W-:-:S03]  /*2900*/  MOV R5, R150 ;  /* 0x0000009600057202 */ /* 0x000fc60000000f00 */
[----:B------:R-:W-:Y:S01]  /*2910*/  STL.64 [R1+0x40], R40 ;  /* 0x0000402801007387 */ /* 0x000fe20000100a00 */
[----:B------:R-:W-:-:S03]  /*2920*/  IMAD.MOV.U32 R3, RZ, RZ, R151 ;  /* 0x000000ffff037224 */ /* 0x000fc600078e0097 */
[----:B------:R-:W-:Y:S01]  /*2930*/  STL.64 [R1+0x48], R42 ;  /* 0x0000482a01007387 */ /* 0x000fe20000100a00 */
[----:B------:R-:W-:-:S03]  /*2940*/  IMAD.MOV.U32 R7, RZ, RZ, R148 ;  /* 0x000000ffff077224 */ /* 0x000fc600078e0094 */
[----:B------:R-:W-:Y:S01]  /*2950*/  STL.64 [R1+0x50], R44 ;  /* 0x0000502c01007387 */ /* 0x000fe20000100a00 */
[----:B------:R-:W-:Y:S01]  /*2960*/  IMAD.MOV.U32 R6, RZ, RZ, R149 ;  /* 0x000000ffff067224 */ /* 0x000fe200078e0095 */
[----:B------:R-:W-:Y:S02]  /*2970*/  MOV R9, R146 ;  /* 0x0000009200097202 */ /* 0x000fe40000000f00 */
[----:B------:R2:W-:Y:S01]  /*2980*/  STL [R1+0x58], R46 ;  /* 0x0000582e01007387 */ /* 0x0005e20000100800 */
[----:B------:R-:W-:-:S03]  /*2990*/  IMAD.MOV.U32 R8, RZ, RZ, R147 ;  /* 0x000000ffff087224 */ /* 0x000fc600078e0093 */
[----:B------:R-:W3:Y:S01]  /*29a0*/  LDL.LU.64 R150, [R1+0x658] ;  /* 0x0006580001967983 */ /* 0x000ee20000300a00 */
[----:B------:R-:W-:Y:S01]  /*29b0*/  IMAD.MOV.U32 R11, RZ, RZ, R144 ;  /* 0x000000ffff0b7224 */ /* 0x000fe200078e0090 */
[----:B------:R-:W-:Y:S01]  /*29c0*/  MOV R13, R142 ;  /* 0x0000008e000d7202 */ /* 0x000fe20000000f00 */
[----:B------:R-:W-:Y:S01]  /*29d0*/  IMAD.MOV.U32 R10, RZ, RZ, R145 ;  /* 0x000000ffff0a7224 */ /* 0x000fe200078e0091 */
[----:B------:R-:W3:Y:S01]  /*29e0*/  LDL.LU.64 R148, [R1+0x650] ;  /* 0x0006500001947983 */ /* 0x000ee20000300a00 */
        /* <DEDUP_REMOVED lines=140> */
[----:B0-----:R-:W-:Y:S02]  /*32b0*/  IMAD.MOV.U32 R2, RZ, RZ, R48 ;  /* 0x000000ffff027224 */ /* 0x001fe400078e0030 */
[----:B------:R-:W-:Y:S01]  /*32c0*/  IMAD.MOV.U32 R235, RZ, RZ, R49 ;  /* 0x000000ffffeb7224 */ /* 0x000fe200078e0031 */
[----:B------:R-:W3:Y:S01]  /*32d0*/  LDL.LU.64 R52, [R1+0x4d0] ;  /* 0x0004d00001347983 */ /* 0x000ee20000300a00 */
[----:B------:R-:W-:-:S03]  /*32e0*/  IMAD.MOV.U32 R4, RZ, RZ, R47 ;  /* 0x000000ffff047224 */ /* 0x000fc600078e002f */
[----:B------:R-:W3:Y:S04]  /*32f0*/  LDL.LU.64 R50, [R1+0x4c8] ;  /* 0x0004c80001327983 */ /* 0x000ee80000300a00 */
[----:B------:R-:W3:Y:S04]  /*3300*/  LDL.LU.64 R48, [R1+0x4c0] ;  /* 0x0004c00001307983 */ /* 0x000ee80000300a00 */
[----:B--2---:R-:W3:Y:S04]  /*3310*/  LDL.LU.64 R46, [R1+0x4b8] ;  /* 0x0004b800012e7983 */ /* 0x004ee80000300a00 */
        /* <DEDUP_REMOVED lines=11> */
[----:B------:R-:W3:Y:S01]  /*33d0*/  LDS R152, [R0+UR25+0x30900] ;  /* 0x0309001900987984 */ /* 0x000ee20008000800 */
[----:B------:R-:W-:Y:S01]  /*33e0*/  UIADD3 UR12, UR23, 0x200, URZ ;  /* 0x00000200170c7890 */ /* 0x000fe2000fffe03f */
[----:B------:R-:W-:Y:S01]  /*33f0*/  UMOV UR13, 0x80000020 ;  /* 0x80000020000d7882 */ /* 0x000fe20000000000 */
[----:B---3--:R-:W-:-:S07]  /*3400*/  WARPGROUP.ARRIVE ;  /* 0x00000000000079c5 */ /* 0x008fce0000000000 */
[----:B------:R-:W-:Y:S03]  /*3410*/  IGMMA.SP.64x256x64.S8.S8 R24, gdesc[UR12], R24, UP0, R152, gsb0 ;  /* 0x068098000c1879f1 */ /* 0x000fe6000b841218 */
[----:B------:R-:W-:Y:S02]  /*3420*/  WARPGROUP.DEPBAR.LE gsb0, 0x0 ;  /* 0x00008000000079c5 */ /* 0x000fe40000010000 */
        /* <DEDUP_REMOVED lines=64> */
[----:B------:R-:W2:Y:S04]  /*3830*/  LDS R152, [R0+UR25+0x30108] ;  /* 0x0301081900987984 */ /* 0x000ea80008000800 */
[----:B0-----:R-:W2:Y:S04]  /*3840*/  LDL.LU R24, [R1] ;  /* 0x0000000001187983 */ /* 0x001ea80000300800 */
[----:B------:R-:W2:Y:S04]  /*3850*/  LDL.LU R25, [R1+0x4] ;  /* 0x0000040001197983 */ /* 0x000ea80000300800 */
        /* <DEDUP_REMOVED lines=20> */
[----:B------:R-:W2:Y:S01]  /*39a0*/  LDL.LU R46, [R1+0x58] ;  /* 0x00005800012e7983 */ /* 0x000ea20000300800 */
[----:B------:R-:W-:Y:S01]  /*39b0*/  IMAD.MOV.U32 R47, RZ, RZ, R4 ;  /* 0x000000ffff2f7224 */ /* 0x000fe200078e0004 */
[----:B------:R-:W-:Y:S01]  /*39c0*/  MOV R49, R235 ;  /* 0x000000eb00317202 */ /* 0x000fe20000000f00 */
        /* <DEDUP_REMOVED lines=51> */
[----:B------:R-:W-:Y:S01]  /*3d00*/  UIADD3 UR12, UR23, 0x2, URZ ;  /* 0x00000002170c7890 */ /* 0x000fe2000fffe03f */
[----:B------:R-:W-:Y:S01]  /*3d10*/  IMAD.MOV.U32 R83, RZ, RZ, R201 ;  /* 0x000000ffff537224 */ /* 0x000fe200078e00c9 */
[----:B------:R-:W-:Y:S01]  /*3d20*/  UIADD3 UR14, UR24, 0x4, URZ ;  /* 0x00000004180e7890 */ /* 0x000fe2000fffe03f */
[----:B------:R-:W-:Y:S01]  /*3d30*/  IMAD.MOV.U32 R84, RZ, RZ, R200 ;  /* 0x000000ffff547224 */ /* 0x000fe200078e00c8 */
[----:B------:R-:W-:Y:S01]  /*3d40*/  UMOV UR13, 0x80000020 ;  /* 0x80000020000d7882 */ /* 0x000fe20000000000 */
[----:B------:R-:W-:Y:S01]  /*3d50*/  IMAD.MOV.U32 R86, RZ, RZ, R198 ;  /* 0x000000ffff567224 */ /* 0x000fe200078e00c6 */
[----:B------:R-:W-:Y:S01]  /*3d60*/  UMOV UR15, 0x40000040 ;  /* 0x40000040000f7882 */ /* 0x000fe20000000000 */
[----:B------:R-:W-:Y:S01]  /*3d70*/  IMAD.MOV.U32 R87, RZ, RZ, R197 ;  /* 0x000000ffff577224 */ /* 0x000fe200078e00c5 */
[----:B------:R0:W5:Y:S01]  /*3d80*/  LDL.LU R4, [R1+0x45c] ;  /* 0x00045c0001047983 */ /* 0x0001620000300800 */
[----:B------:R-:W-:-:S02]  /*3d90*/  IMAD.MOV.U32 R88, RZ, RZ, R196 ;  /* 0x000000ffff587224 */ /* 0x000fc400078e00c4 */
[----:B------:R-:W-:Y:S01]  /*3da0*/  IMAD.MOV.U32 R90, RZ, RZ, R194 ;  /* 0x000000ffff5a7224 */ /* 0x000fe200078e00c2 */
[----:B------:R0:W5:Y:S01]  /*3db0*/  LDL.LU R2, [R1+0x458] ;  /* 0x0004580001027983 */ /* 0x0001620000300800 */
[----:B------:R-:W-:Y:S02]  /*3dc0*/  IMAD.MOV.U32 R91, RZ, RZ, R193 ;  /* 0x000000ffff5b7224 */ /* 0x000fe400078e00c1 */
[----:B------:R-:W-:Y:S02]  /*3dd0*/  IMAD.MOV.U32 R92, RZ, RZ, R192 ;  /* 0x000000ffff5c7224 */ /* 0x000fe400078e00c0 */
[----:B------:R-:W-:Y:S02]  /*3de0*/  IMAD.MOV.U32 R94, RZ, RZ, R190 ;  /* 0x000000ffff5e7224 */ /* 0x000fe400078e00be */
[----:B------:R-:W-:Y:S02]  /*3df0*/  IMAD.MOV.U32 R95, RZ, RZ, R189 ;  /* 0x000000ffff5f7224 */ /* 0x000fe400078e00bd */
[----:B------:R-:W-:-:S02]  /*3e00*/  IMAD.MOV.U32 R96, RZ, RZ, R188 ;  /* 0x000000ffff607224 */ /* 0x000fc400078e00bc */
[----:B------:R-:W-:Y:S02]  /*3e10*/  IMAD.MOV.U32 R98, RZ, RZ, R186 ;  /* 0x000000ffff627224 */ /* 0x000fe400078e00ba */
        /* <DEDUP_REMOVED lines=39> */
[----:B------:R-:W-:-:S06]  /*4090*/  IMAD.MOV.U32 R151, RZ, RZ, R3 ;  /* 0x000000ffff977224 */ /* 0x000fcc00078e0003 */
[----:B--2---:R-:W-:-:S06]  /*40a0*/  WARPGROUP.ARRIVE ;  /* 0x00000000000079c5 */ /* 0x004fcc0000000000 */
[----:B------:R-:W-:Y:S03]  /*40b0*/  IGMMA.SP.64x256x64.S8.S8 R24, gdesc[UR12], R24, R152, gsb0 ;  /* 0x068098000c1879f1 */ /* 0x000fe60008041218 */
        /* <DEDUP_REMOVED lines=65> */
[----:B------:R-:W3:Y:S04]  /*44d0*/  LDS R152, [R0+UR25+0x30908] ;  /* 0x0309081900987984 */ /* 0x000ee80008000800 */
        /* <DEDUP_REMOVED lines=64> */
[----:B------:R-:W-:Y:S01]  /*48e0*/  UIADD3 UR12, UR23, 0x202, URZ ;  /* 0x00000202170c7890 */ /* 0x000fe2000fffe03f */
[----:B------:R-:W-:Y:S01]  /*48f0*/  UMOV UR13, 0x80000020 ;  /* 0x80000020000d7882 */ /* 0x000fe20000000000 */
[----:B---3--:R-:W-:-:S07]  /*4900*/  WARPGROUP.ARRIVE ;  /* 0x00000000000079c5 */ /* 0x008fce0000000000 */
[----:B------:R-:W-:Y:S03]  /*4910*/  IGMMA.SP.64x256x64.S8.S8 R24, gdesc[UR12], R24, R152, gsb0 ;  /* 0x068098000c1879f1 */ /* 0x000fe60008041218 */
[----:B------:R-:W-:Y:S02]  /*4920*/  WARPGROUP.DEPBAR.LE gsb0, 0x0 ;  /* 0x00008000000079c5 */ /* 0x000fe40000010000 */
[----:B0-----:R-:W-:Y:S05]  /*4930*/  @!P1 BRA `(.L_x_18) ;  /* 0x0000000000049947 */ /* 0x001fea0003800000 */
[----:B------:R-:W-:Y:S01]  /*4940*/  BPT.TRAP 0x1 ;  /* 0x000000040000795c */ /* 0x000fe20000300000 */
.L_x_18:
[----:B------:R-:W-:Y:S02]  /*4950*/  UISETP.GT.U32.AND UP0, UPT, UR6, 0x1, UPT ;  /* 0x000000010600788c */ /* 0x000fe4000bf04070 */
[----:B------:R-:W-:-:S04]  /*4960*/  ULEA UR12, UR22, UR25, 0x3 ;  /* 0x00000019160c7291 */ /* 0x000fc8000f8e183f */
[----:B------:R-:W-:Y:S01]  /*4970*/  UIADD3 UR12, UR12, 0x20, URZ ;  /* 0x000000200c0c7890 */ /* 0x000fe2000fffe03f */
[----:B------:R-:W-:-:S03]  /*4980*/  PLOP3.LUT P0, PT, PT, PT, UP0, 0x80, 0x0 ;  /* 0x000000000000781c */ /* 0x000fc60003f0f008 */
[----:B------:R-:W-:-:S09]  /*4990*/  UPRMT UR12, URZ, 0x654, UR12 ;  /* 0x000006543f0c7896 */ /* 0x000fd2000800000c */
[----:B------:R-:W-:Y:S01]  /*49a0*/  SYNCS.ARRIVE.TRANS64.RED.A1T0 RZ, [UR12], RZ ;  /* 0x000000ffffff79a7 */ /* 0x000fe2000810040c */
[----:B------:R-:W-:Y:S05]  /*49b0*/  @P0 BRA `(.L_x_19) ;  /* 0x0000000000040947 */ /* 0x000fea0003800000 */
[----:B------:R-:W-:Y:S01]  /*49c0*/  BPT.TRAP 0x1 ;  /* 0x000000040000795c */ /* 0x000fe20000300000 */
.L_x_19:
[----:B------:R-:W-:Y:S02]  /*49d0*/  UISETP.GT.AND UP2, UPT, UR10, 0x1, UPT ;  /* 0x000000010a00788c */ /* 0x000fe4000bf44270 */
[----:B------:R-:W-:Y:S02]  /*49e0*/  UIADD3 UR21, UR21, 0x1, URZ ;  /* 0x0000000115157890 */ /* 0x000fe4000fffe03f */
[----:B------:R-:W-:Y:S02]  /*49f0*/  UIADD3 UR22, UR22, 0x1, URZ ;  /* 0x0000000116167890 */ /* 0x000fe4000fffe03f */
[----:B------:R-:W-:Y:S01]  /*4a00*/  PLOP3.LUT P0, PT, PT, PT, UP2, 0x80, 0x0 ;  /* 0x000000000000781c */ /* 0x000fe20003f0f028 */
[----:B------:R-:W-:Y:S02]  /*4a10*/  UISETP.NE.AND UP0, UPT, UR21, 0x4, UPT ;  /* 0x000000041500788c */ /* 0x000fe4000bf05270 */
[----:B------:R-:W-:Y:S02]  /*4a20*/  UISETP.NE.AND UP1, UPT, UR22, 0x4, UPT ;  /* 0x000000041600788c */ /* 0x000fe4000bf25270 */
[----:B------:R-:W-:-:S02]  /*4a30*/  USEL UR12, URZ, 0x1, UP0 ;  /* 0x000000013f0c7887 */ /* 0x000fc40008000000 */
[----:B------:R-:W-:Y:S02]  /*4a40*/  USEL UR21, UR21, URZ, UP0 ;  /* 0x0000003f15157287 */ /* 0x000fe40008000000 */
[----:B------:R-:W-:Y:S02]  /*4a50*/  UIADD3 UR10, UR10, -0x1, URZ ;  /* 0xffffffff0a0a7890 */ /* 0x000fe4000fffe03f */
[----:B------:R-:W-:Y:S01]  /*4a60*/  USEL UR22, UR22, URZ, UP1 ;  /* 0x0000003f16167287 */ /* 0x000fe20008800000 */
[----:B-----5:R-:W-:Y:S01]  /*4a70*/  LOP3.LUT R2, R2, UR12, RZ, 0x3c, !PT ;  /* 0x0000000c02027c12 */ /* 0x020fe2000f8e3cff */
[----:B------:R-:W-:Y:S01]  /*4a80*/  UPLOP3.LUT UP0, UPT, UPT, UPT, UPT, 0x80, 0x0 ;  /* 0x000000000000789c */ /* 0x000fe20003f0f070 */
[----:B------:R-:W-:Y:S10]  /*4a90*/  @P0 BRA `(.L_x_20) ;  /* 0xffffffd000c80947 */ /* 0x000ff4000383ffff */
.L_x_13:
[----:B------:R-:W0:Y:S01]  /*4aa0*/  S2R R6, SR_TID.X ;  /* 0x0000000000067919 */ /* 0x000e220000002100 */
[----:B------:R-:W2:Y:S01]  /*4ab0*/  LDC R5, c[0x0][0x288] ;  /* 0x0000a200ff057b82 */ /* 0x000ea20000000800 */
[----:B------:R-:W-:Y:S01]  /*4ac0*/  USHF.L.U32 UR15, UR9, 0x8, URZ ;  /* 0x00000008090f7899 */ /* 0x000fe2000800063f */
[----:B------:R-:W3:Y:S01]  /*4ad0*/  S2R R0, SR_TID.X ;  /* 0x0000000000007919 */ /* 0x000ee20000002100 */
[----:B------:R-:W-:Y:S01]  /*4ae0*/  ULDC UR10, c[0x0][0x284] ;  /* 0x0000a100000a7ab9 */ /* 0x000fe20000000800 */
[----:B------:R-:W-:Y:S02]  /*4af0*/  UIADD3 UR5, UR7, UR5, URZ ;  /* 0x0000000507057290 */ /* 0x000fe4000fffe03f */
[----:B------:R-:W-:Y:S02]  /*4b00*/  USHF.R.S32.HI UR14, URZ, 0x1f, UR8 ;  /* 0x0000001f3f0e7899 */ /* 0x000fe40008011408 */
[----:B------:R-:W-:Y:S01]  /*4b10*/  UISETP.GT.U32.AND UP0, UPT, UR5, 0x3, UPT ;  /* 0x000000030500788c */ /* 0x000fe2000bf04070 */
[----:B------:R-:W-:-:S03]  /*4b20*/  ULDC.64 UR20, c[0x0][0x6d0] ;  /* 0x0001b40000147ab9 */ /* 0x000fc60000000a00 */
[----:B------:R-:W-:Y:S01]  /*4b30*/  UISETP.LT.U32.AND UP0, UPT, UR7, 0x4, UP0 ;  /* 0x000000040700788c */ /* 0x000fe20008701070 */
[----:B------:R-:W-:Y:S01]  /*4b40*/  IMAD.U32 R14, RZ, RZ, UR20 ;  /* 0x00000014ff0e7e24 */ /* 0x000fe2000f8e00ff */
[----:B------:R-:W-:Y:S02]  /*4b50*/  UIMAD UR12, UR14, UR20, URZ ;  /* 0x000000140e0c72a4 */ /* 0x000fe4000f8e023f */
[----:B------:R-:W-:Y:S02]  /*4b60*/  USEL UR13, URZ, 0x1, !UP0 ;  /* 0x000000013f0d7887 */ /* 0x000fe4000c000000 */
[----:B------:R-:W-:Y:S01]  /*4b70*/  UIMAD UR12, UR8, UR21, UR12 ;  /* 0x00000015080c72a4 */ /* 0x000fe2000f8e020c */
[----:B--2---:R-:W-:Y:S02]  /*4b80*/  ISETP.LE.AND P0, PT, R5, UR15, PT ;  /* 0x0000000f05007c0c */ /* 0x004fe4000bf03270 */
[----:B0-----:R-:W-:Y:S02]  /*4b90*/  LOP3.LUT R2, R6, 0x60, RZ, 0xc0, !PT ;  /* 0x0000006006027812 */ /* 0x001fe400078ec0ff */
[----:B------:R-:W-:-:S02]  /*4ba0*/  SHF.R.U32.HI R3, RZ, 0x2, R6 ;  /* 0x00000002ff037819 */ /* 0x000fc40000011606 */
[----:B------:R-:W-:Y:S02]  /*4bb0*/  SHF.R.U32.HI R2, RZ, 0x5, R2 ;  /* 0x00000005ff027819 */ /* 0x000fe40000011602 */
[----:B---3--:R-:W-:Y:S02]  /*4bc0*/  SHF.R.U32.HI R7, RZ, 0x7, R0 ;  /* 0x00000007ff077819 */ /* 0x008fe40000011600 */
[----:B------:R-:W-:Y:S01]  /*4bd0*/  LOP3.LUT R3, R3, 0x7, RZ, 0xc0, !PT ;  /* 0x0000000703037812 */ /* 0x000fe200078ec0ff */
[----:B------:R-:W-:-:S04]  /*4be0*/  IMAD.SHL.U32 R0, R2, 0x10, RZ ;  /* 0x0000001002007824 */ /* 0x000fc800078e00ff */
[--C-:B------:R-:W-:Y:S01]  /*4bf0*/  IMAD R2, R2, -0x10, -R3.reuse ;  /* 0xfffffff002027824 */ /* 0x100fe200078e0a03 */
[----:B------:R-:W-:Y:S02]  /*4c00*/  LOP3.LUT R0, R0, 0xfffffff0, R3, 0xe2, !PT ;  /* 0xfffffff000007812 */ /* 0x000fe400078ee203 */
[----:B------:R-:W-:-:S05]  /*4c10*/  LOP3.LUT R3, R7, 0x1, RZ, 0xc0, !PT ;  /* 0x0000000107037812 */ /* 0x000fca00078ec0ff */
[----:B------:R-:W-:Y:S01]  /*4c20*/  IMAD R3, R3, -0x40, R2 ;  /* 0xffffffc003037824 */ /* 0x000fe200078e0202 */
[----:B------:R-:W-:-:S04]  /*4c30*/  SHF.R.U32.HI R2, RZ, 0x1, R6 ;  /* 0x00000001ff027819 */ /* 0x000fc80000011606 */
[----:B------:R-:W-:Y:S02]  /*4c40*/  LOP3.LUT R0, R0, 0x40, R2, 0xf8, !PT ;  /* 0x0000004000007812 */ /* 0x000fe400078ef802 */
[----:B------:R-:W-:-:S04]  /*4c50*/  SHF.L.U32 R2, R4, 0x8, RZ ;  /* 0x0000000804027819 */ /* 0x000fc800000006ff */
[C---:B------:R-:W-:Y:S02]  /*4c60*/  IADD3 R19, -R2.reuse, UR10, R3 ;  /* 0x0000000a02137c10 */ /* 0x040fe4000fffe103 */
[----:B------:R-:W-:Y:S01]  /*4c70*/  ISETP.GE.OR P0, PT, R2, UR10, P0 ;  /* 0x0000000a02007c0c */ /* 0x000fe20008706670 */
[----:B------:R-:W-:Y:S01]  /*4c80*/  USHF.R.U32.HI UR10, URZ, 0x2, UR5 ;  /* 0x000000023f0a7899 */ /* 0x000fe20008011605 */
[----:B------:R-:W-:Y:S01]  /*4c90*/  LOP3.LUT R2, R0, R2, RZ, 0xfc, !PT ;  /* 0x0000000200027212 */ /* 0x000fe200078efcff */
[----:B------:R0:W-:Y:S01]  /*4ca0*/  STL [R1+0x208], R19 ;  /* 0x0002081301007387 */ /* 0x0001e20000100800 */
[----:B------:R-:W-:Y:S01]  /*4cb0*/  LOP3.LUT R0, R6, 0x3, RZ, 0xc0, !PT ;  /* 0x0000000306007812 */ /* 0x000fe200078ec0ff */
[----:B------:R-:W-:Y:S01]  /*4cc0*/  ULOP3.LUT UR10, UR10, 0x1, URZ, 0xc0, !UPT ;  /* 0x000000010a0a7892 */ /* 0x000fe2000f8ec03f */
[----:B------:R-:W-:Y:S01]  /*4cd0*/  SHF.R.S32.HI R3, RZ, 0x1f, R2 ;  /* 0x0000001fff037819 */ /* 0x000fe20000011402 */
[----:B------:R-:W-:Y:S02]  /*4ce0*/  ULOP3.LUT UR5, UR5, 0x3, URZ, 0xc0, !UPT ;  /* 0x0000000305057892 */ /* 0x000fe4000f8ec03f */
[----:B------:R-:W-:Y:S01]  /*4cf0*/  UISETP.NE.U32.AND UP1, UPT, UR10, 0x1, UPT ;  /* 0x000000010a00788c */ /* 0x000fe2000bf25070 */
[----:B------:R-:W-:-:S02]  /*4d00*/  IMAD R0, R0, -0x2, R5 ;  /* 0xfffffffe00007824 */ /* 0x000fc400078e0205 */
[----:B------:R-:W-:Y:S01]  /*4d10*/  IMAD.WIDE.U32 R14, R14, UR8, R2 ;  /* 0x000000080e0e7c25 */ /* 0x000fe2000f8e0002 */
[----:B------:R-:W-:-:S03]  /*4d20*/  UISETP.GT.U32.AND UP0, UPT, UR7, 0x3, !UP1 ;  /* 0x000000030700788c */ /* 0x000fc6000cf04070 */
[----:B------:R-:W-:Y:S01]  /*4d30*/  VIADD R15, R15, UR12 ;  /* 0x0000000c0f0f7c36 */ /* 0x000fe20008000000 */
[----:B------:R-:W-:Y:S01]  /*4d40*/  USEL UR10, URZ, 0x1, !UP0 ;  /* 0x000000013f0a7887 */ /* 0x000fe2000c000000 */
[----:B------:R-:W-:-:S03]  /*4d50*/  VIADD R0, R0, -UR15 ;  /* 0x8000000f00007c36 */ /* 0x000fc60008000000 */
[----:B------:R-:W-:Y:S01]  /*4d60*/  ULOP3.LUT UR4, UR10, UR4, UR13, 0x96, !UPT ;  /* 0x000000040a047292 */ /* 0x000fe2000f8e960d */
[----:B0-----:R-:W-:Y:S11]  /*4d70*/  @P0 BRA `(.L_x_21) ;  /* 0x0000012800fc0947 */ /* 0x001ff60003800000 */
[----:B------:R-:W-:Y:S01]  /*4d80*/  UIMAD.WIDE UR12, UR9, 0x100, URZ ;  /* 0x00000100090c78a5 */ /* 0x000fe2000f8e023f */
[----:B------:R-:W-:Y:S01]  /*4d90*/  ISETP.NE.AND P1, PT, RZ, UR18, PT ;  /* 0x00000012ff007c0c */ /* 0x000fe2000bf25270 */
[----:B------:R-:W-:Y:S01]  /*4da0*/  ULDC.64 UR20, c[0x0][0x6c8] ;  /* 0x0001b20000147ab9 */ /* 0x000fe20000000a00 */
[----:B------:R-:W-:Y:S01]  /*4db0*/  SHF.L.U32 R4, R6, 0x1, RZ ;  /* 0x0000000106047819 */ /* 0x000fe200000006ff */
[----:B------:R-:W-:Y:S01]  /*4dc0*/  UIMAD UR9, UR13, UR20, URZ ;  /* 0x000000140d0972a4 */ /* 0x000fe2000f8e023f */
[----:B------:R-:W-:Y:S01]  /*4dd0*/  IMAD.U32 R18, RZ, RZ, UR21 ;  /* 0x00000015ff127e24 */ /* 0x000fe2000f8e00ff */
[----:B------:R-:W-:Y:S01]  /*4de0*/  ISETP.GT.AND P0, PT, R19, RZ, PT ;  /* 0x000000ff1300720c */ /* 0x000fe20003f04270 */
[----:B------:R-:W-:Y:S01]  /*4df0*/  IMAD.U32 R8, RZ, RZ, UR12 ;  /* 0x0000000cff087e24 */ /* 0x000fe2000f8e00ff */
[----:B------:R-:W-:Y:S02]  /*4e00*/  BSSY B0, `(.L_x_21) ;  /* 0x00012b6000007945 */ /* 0x000fe40003800000 */
[----:B------:R-:W-:-:S02]  /*4e10*/  ISETP.GT.AND P2, PT, R0, RZ, P0 ;  /* 0x000000ff0000720c */ /* 0x000fc40000744270 */
[----:B------:R-:W-:-:S05]  /*4e20*/  LOP3.LUT R8, R8, 0x6, R4, 0xf8, !PT ;  /* 0x0000000608087812 */ /* 0x000fca00078ef804 */
[----:B------:R-:W-:-:S04]  /*4e30*/  IMAD.WIDE.U32 R14, R8, UR20, R14 ;  /* 0x00000014080e7c25 */ /* 0x000fc8000f8e000e */
[----:B------:R-:W-:-:S04]  /*4e40*/  IMAD R18, R8, R18, UR9 ;  /* 0x0000000908127e24 */ /* 0x000fc8000f8e0212 */
[----:B------:R-:W-:Y:S01]  /*4e50*/  IMAD.IADD R18, R15, 0x1, R18 ;  /* 0x000000010f127824 */ /* 0x000fe200078e0212 */
[----:B------:R-:W-:Y:S06]  /*4e60*/  @!P1 BRA `(.L_x_22) ;  /* 0x000000dc00609947 */ /* 0x000fec0003800000 */
[----:B------:R-:W-:Y:S01]  /*4e70*/  ULDC.64 UR28, c[0x0][0x6b8] ;  /* 0x0001ae00001c7ab9 */ /* 0x000fe20000000a00 */
[----:B------:R-:W-:Y:S01]  /*4e80*/  ULDC.64 UR22, c[0x0][0x6b0] ;  /* 0x0001ac0000167ab9 */ /* 0x000fe20000000a00 */
[----:B------:R-:W-:Y:S02]  /*4e90*/  UIMAD UR9, UR14, UR28, URZ ;  /* 0x0000001c0e0972a4 */ /* 0x000fe4000f8e023f */
[----:B------:R-:W-:Y:S01]  /*4ea0*/  MOV R10, UR28 ;  /* 0x0000001c000a7c02 */ /* 0x000fe20008000f00 */
[----:B------:R-:W-:Y:S01]  /*4eb0*/  ULDC.64 UR24, c[0x0][0x6a8] ;  /* 0x0001aa0000187ab9 */ /* 0x000fe20000000a00 */
[----:B------:R-:W2:Y:S01]  /*4ec0*/  LDL.LU R20, [R1] ;  /* 0x0000000001147983 */ /* 0x000ea20000300800 */
[----:B------:R-:W-:Y:S02]  /*4ed0*/  UIMAD UR9, UR8, UR29, UR9 ;  /* 0x0000001d080972a4 */ /* 0x000fe4000f8e0209 */
[----:B------:R-:W-:Y:S01]  /*4ee0*/  IMAD.WIDE.U32 R6, R10, UR8, R2 ;  /* 0x000000080a067c25 */ /* 0x000fe2000f8e0002 */
[----:B------:R-:W-:Y:S01]  /*4ef0*/  UIMAD UR12, UR13, UR22, URZ ;  /* 0x000000160d0c72a4 */ /* 0x000fe2000f8e023f */
[----:B------:R-:W3:Y:S02]  /*4f00*/  LDL.LU R21, [R1+0x4] ;  /* 0x0000040001157983 */ /* 0x000ee40000300800 */
[----:B------:R-:W-:-:S02]  /*4f10*/  IMAD.U32 R9, RZ, RZ, UR23 ;  /* 0x00000017ff097e24 */ /* 0x000fc4000f8e00ff */
[----:B------:R-:W-:Y:S02]  /*4f20*/  VIADD R5, R7, UR9 ;  /* 0x0000000907057c36 */ /* 0x000fe40008000000 */
[----:B------:R-:W-:Y:S02]  /*4f30*/  IMAD.MOV.U32 R4, RZ, RZ, R6 ;  /* 0x000000ffff047224 */ /* 0x000fe400078e0006 */
[C---:B------:R-:W-:Y:S01]  /*4f40*/  IMAD R9, R8.reuse, R9, UR12 ;  /* 0x0000000c08097e24 */ /* 0x040fe2000f8e0209 */
[----:B------:R-:W-:Y:S01]  /*4f50*/  ULDC.64 UR12, c[0x0][0x6c0] ;  /* 0x0001b000000c7ab9 */ /* 0x000fe20000000a00 */
[----:B------:R-:W-:-:S05]  /*4f60*/  IMAD.WIDE.U32 R12, R8, UR22, R4 ;  /* 0x00000016080c7c25 */ /* 0x000fca000f8e0004 */
[----:B------:R-:W-:Y:S02]  /*4f70*/  IADD3 R11, R13, R9, RZ ;  /* 0x000000090d0b7210 */ /* 0x000fe40007ffe0ff */
[----:B------:R-:W-:-:S04]  /*4f80*/  LEA R16, P1, R12, UR24, 0x2 ;  /* 0x000000180c107c11 */ /* 0x000fc8000f8210ff */
[----:B------:R-:W-:-:S05]  /*4f90*/  LEA.HI.X R17, R12, UR25, R11, 0x2, P1 ;  /* 0x000000190c117c11 */ /* 0x000fca00088f140b */
[----:B------:R0:W4:Y:S01]  /*4fa0*/  @P2 LDG.E.LTC128B R11, desc[UR16][R16.64] ;  /* 0x00000010100b2981 */ /* 0x000122000c1e1920 */
[----:B------:R-:W-:-:S04]  /*4fb0*/  LEA R12, P1, R14, UR12, 0x2 ;  /* 0x0000000c0e0c7c11 */ /* 0x000fc8000f8210ff */
[----:B------:R-:W-:Y:S01]  /*4fc0*/  LEA.HI.X R13, R14, UR13, R18, 0x2, P1 ;  /* 0x0000000d0e0d7c11 */ /* 0x000fe200088f1412 */
[----:B------:R-:W-:Y:S01]  /*4fd0*/  ULDC.64 UR12, c[0x0][0x6b0] ;  /* 0x0001ac00000c7ab9 */ /* 0x000fe20000000a00 */
[----:B0-----:R-:W-:-:S04]  /*4fe0*/  IMAD.U32 R16, RZ, RZ, UR22 ;  /* 0x00000016ff107e24 */ /* 0x001fc8000f8e00ff */
[----:B------:R-:W-:-:S03]  /*4ff0*/  IMAD.WIDE.U32 R16, R8, R16, UR12 ;  /* 0x0000000c08107e25 */ /* 0x000fc6000f8e0010 */
[----:B------:R-:W-:Y:S01]  /*5000*/  IADD3 R15, P1, R6, R16, RZ ;  /* 0x00000010060f7210 */ /* 0x000fe20007f3e0ff */
[----:B----4-:R-:W-:-:S04]  /*5010*/  IMAD R14, R11, UR18, RZ ;  /* 0x000000120b0e7c24 */ /* 0x010fc8000f8e02ff */
[----:B--2---:R-:W-:Y:S02]  /*5020*/  IMAD R14, R20, UR11, R14 ;  /* 0x0000000b140e7c24 */ /* 0x004fe4000f8e020e */
[----:B------:R-:W-:-:S03]  /*5030*/  IMAD.IADD R20, R9, 0x1, R17 ;  /* 0x0000000109147824 */ /* 0x000fc600078e0211 */
[----:B------:R0:W-:Y:S01]  /*5040*/  @P2 STG.E desc[UR16][R12.64], R14 ;  /* 0x0000000e0c002986 */ /* 0x0001e2000c101910 */
[----:B------:R-:W-:Y:S01]  /*5050*/  ISETP.GT.AND P2, PT, R0, 0x1, P0 ;  /* 0x000000010000780c */ /* 0x000fe20000744270 */
[----:B------:R-:W-:Y:S01]  /*5060*/  IMAD.X R18, R20, 0x1, R5, P1 ;  /* 0x0000000114127824 */ /* 0x000fe200008e0605 */
[----:B0-----:R-:W-:-:S04]  /*5070*/  LEA R14, P1, R15, UR24, 0x2 ;  /* 0x000000180f0e7c11 */ /* 0x001fc8000f8210ff */
[----:B------:R-:W-:-:S07]  /*5080*/  LEA.HI.X R15, R15, UR25, R18, 0x2, P1 ;  /* 0x000000190f0f7c11 */ /* 0x000fce00088f1412 */
[----:B------:R0:W2:Y:S01]  /*5090*/  @P2 LDG.E.LTC128B R11, desc[UR16][R14.64] ;  /* 0x000000100e0b2981 */ /* 0x0000a2000c1e1920 */
[----:B------:R-:W-:Y:S01]  /*50a0*/  USHF.L.U32 UR26, UR20, 0x2, URZ ;  /* 0x00000002141a7899 */ /* 0x000fe2000800063f */
[----:B------:R-:W-:Y:S01]  /*50b0*/  BSSY B1, `(.L_x_23) ;  /* 0x0000012000017945 */ /* 0x000fe20003800000 */
[----:B------:R-:W-:Y:S01]  /*50c0*/  USHF.L.U64.HI UR27, UR20, 0x2, UR21 ;  /* 0x00000002141b7899 */ /* 0x000fe20008010215 */
[----:B0-----:R-:W-:-:S05]  /*50d0*/  IMAD.WIDE.U32 R14, R8, UR22, R2 ;  /* 0x00000016080e7c25 */ /* 0x001fca000f8e0002 */
[----:B------:R-:W-:-:S03]  /*50e0*/  IADD3 R15, R9, R15, RZ ;  /* 0x0000000f090f7210 */ /* 0x000fc60007ffe0ff */
[----:B------:R-:W-:-:S04]  /*50f0*/  IMAD.WIDE.U32 R14, R10, UR8, R14 ;  /* 0x000000080a0e7c25 */ /* 0x000fc8000f8e000e */
[----:B------:R-:W-:Y:S01]  /*5100*/  VIADD R15, R15, UR9 ;  /* 0x000000090f0f7c36 */ /* 0x000fe20008000000 */
[----:B------:R-:W-:-:S04]  /*5110*/  LEA R22, P1, R14, UR24, 0x2 ;  /* 0x000000180e167c11 */ /* 0x000fc8000f8210ff */
[----:B------:R-:W-:Y:S02]  /*5120*/  LEA.HI.X R23, R14, UR25, R15, 0x2, P1 ;  /* 0x000000190e177c11 */ /* 0x000fe400088f140f */
[----:B------:R-:W-:-:S03]  /*5130*/  ISETP.GT.AND P1, PT, R19, 0x8, PT ;  /* 0x000000081300780c */ /* 0x000fc60003f24270 */
[----:B------:R0:W-:Y:S01]  /*5140*/  STL.64 [R1+0x250], R22 ;  /* 0x0002501601007387 */ /* 0x0001e20000100a00 */
[----:B------:R-:W-:Y:S01]  /*5150*/  ISETP.GT.AND P5, PT, R0, RZ, P1 ;  /* 0x000000ff0000720c */ /* 0x000fe20000fa4270 */
[----:B--2---:R-:W-:-:S04]  /*5160*/  IMAD R14, R11, UR18, RZ ;  /* 0x000000120b0e7c24 */ /* 0x004fc8000f8e02ff */
[----:B---3--:R-:W-:Y:S01]  /*5170*/  IMAD R18, R21, UR11, R14 ;  /* 0x0000000b15127c24 */ /* 0x008fe2000f8e020e */
[----:B------:R-:W-:-:S04]  /*5180*/  IADD3 R14, P3, R12, UR26, RZ ;  /* 0x0000001a0c0e7c10 */ /* 0x000fc8000ff7e0ff */
[----:B------:R-:W-:-:S05]  /*5190*/  IADD3.X R15, R13, UR27, RZ, P3, !PT ;  /* 0x0000001b0d0f7c10 */ /* 0x000fca0009ffe4ff */
[----:B------:R0:W-:Y:S01]  /*51a0*/  @P2 STG.E desc[UR16][R14.64], R18 ;  /* 0x000000120e002986 */ /* 0x0001e2000c101910 */
[----:B------:R-:W-:Y:S05]  /*51b0*/  @!P5 BRA `(.L_x_24) ;  /* 0x000000000004d947 */ /* 0x000fea0003800000 */
[----:B------:R2:W5:Y:S02]  /*51c0*/  LDG.E.LTC128B R11, desc[UR16][R22.64+0x20] ;  /* 0x00002010160b7981 */ /* 0x000564000c1e1920 */
.L_x_24:
[----:B------:R-:W-:Y:S05]  /*51d0*/  BSYNC B1 ;  /* 0x0000000000017941 */ /* 0x000fea0003800000 */
.L_x_23:
[----:B0-----:R-:W3:Y:S01]  /*51e0*/  LDL.LU R18, [R1+0x8] ;  /* 0x0000080001127983 */ /* 0x001ee20000300800 */
[----:B-----5:R-:W-:Y:S01]  /*51f0*/  IMAD R17, R11, UR18, RZ ;  /* 0x000000120b117c24 */ /* 0x020fe2000f8e02ff */
[----:B------:R-:W-:Y:S01]  /*5200*/  UIMAD UR10, UR23, 0x7, URZ ;  /* 0x00000007170a78a4 */ /* 0x000fe2000f8e023f */
[----:B------:R-:W-:Y:S02]  /*5210*/  BSSY B1, `(.L_x_25) ;  /* 0x0000011000017945 */ /* 0x000fe40003800000 */
[----:B---3--:R-:W-:Y:S01]  /*5220*/  IMAD R17, R18, UR11, R17 ;  /* 0x0000000b12117c24 */ /* 0x008fe2000f8e0211 */
[----:B------:R-:W-:-:S04]  /*5230*/  IADD3 R18, P2, R2, R16, RZ ;  /* 0x0000001002127210 */ /* 0x000fc80007f5e0ff */
[----:B------:R0:W-:Y:S01]  /*5240*/  @P5 STG.E desc[UR16][R12.64+0x20], R17 ;  /* 0x000020110c005986 */ /* 0x0001e2000c101910 */
[----:B------:R-:W-:Y:S01]  /*5250*/  IMAD.X R19, R3, 0x1, R20, P2 ;  /* 0x0000000103137824 */ /* 0x000fe200010e0614 */
[----:B------:R-:W-:Y:S01]  /*5260*/  ISETP.GT.AND P5, PT, R0, 0x1, P1 ;  /* 0x000000010000780c */ /* 0x000fe20000fa4270 */
[----:B------:R-:W-:-:S03]  /*5270*/  IMAD.WIDE.U32 R18, R10, UR8, R18 ;  /* 0x000000080a127c25 */ /* 0x000fc6000f8e0012 */
[----:B--2---:R-:W-:Y:S01]  /*5280*/  LEA R22, P2, R18, UR24, 0x2 ;  /* 0x0000001812167c11 */ /* 0x004fe2000f8410ff */
[----:B0-----:R-:W-:Y:S02]  /*5290*/  VIADD R17, R19, UR9 ;  /* 0x0000000913117c36 */ /* 0x001fe40008000000 */
[----:B------:R-:W-:-:S03]  /*52a0*/  IMAD.MOV.U32 R19, RZ, RZ, R20 ;  /* 0x000000ffff137224 */ /* 0x000fc600078e0014 */
[----:B------:R-:W-:Y:S02]  /*52b0*/  LEA.HI.X R23, R18, UR25, R17, 0x2, P2 ;  /* 0x0000001912177c11 */ /* 0x000fe400090f1411 */
[----:B------:R-:W-:Y:S01]  /*52c0*/  MOV R18, R16 ;  /* 0x0000001000127202 */ /* 0x000fe20000000f00 */
[----:B------:R-:W-:Y:S02]  /*52d0*/  IMAD.U32 R16, RZ, RZ, UR22 ;  /* 0x00000016ff107e24 */ /* 0x000fe4000f8e00ff */
[----:B------:R0:W-:Y:S02]  /*52e0*/  STL.64 [R1+0x248], R22 ;  /* 0x0002481601007387 */ /* 0x0001e40000100a00 */
[----:B------:R-:W-:Y:S01]  /*52f0*/  IMAD.WIDE.U32 R18, R16, 0x7, R18 ;  /* 0x0000000710127825 */ /* 0x000fe200078e0012 */
[----:B------:R-:W-:Y:S06]  /*5300*/  @!P5 BRA `(.L_x_26) ;  /* 0x000000000004d947 */ /* 0x000fec0003800000 */
[----:B------:R2:W5:Y:S02]  /*5310*/  LDG.E.LTC128B R11, desc[UR16][R22.64+0x20] ;  /* 0x00002010160b7981 */ /* 0x000564000c1e1920 */
.L_x_26:
[----:B------:R-:W-:Y:S05]  /*5320*/  BSYNC B1 ;  /* 0x0000000000017941 */ /* 0x000fea0003800000 */
.L_x_25:
[----:B------:R-:W3:Y:S01]  /*5330*/  LDL.LU R17, [R1+0xc] ;  /* 0x00000c0001117983 */ /* 0x000ee20000300800 */
[----:B-----5:R-:W-:Y:S02]  /*5340*/  IMAD R16, R11, UR18, RZ ;  /* 0x000000120b107c24 */ /* 0x020fe4000f8e02ff */
[----:B------:R-:W-:Y:S01]  /*5350*/  VIADD R19, R19, UR10 ;  /* 0x0000000a13137c36 */ /* 0x000fe20008000000 */
[----:B------:R-:W-:Y:S01]  /*5360*/  ISETP.GT.AND P2, PT, R0, 0x8, P0 ;  /* 0x000000080000780c */ /* 0x000fe20000744270 */
[----:B------:R-:W4:Y:S01]  /*5370*/  LDL.LU R152, [R1+0x10] ;  /* 0x0000100001987983 */ /* 0x000f220000300800 */
[----:B------:R-:W-:-:S03]  /*5380*/  UIMAD UR28, UR21, 0x1c, URZ ;  /* 0x0000001c151c78a4 */ /* 0x000fc6000f8e023f */
[----:B0-2---:R-:W2:Y:S01]  /*5390*/  LDL.LU R23, [R1+0x14] ;  /* 0x0000140001177983 */ /* 0x005ea20000300800 */
[----:B---3--:R-:W-:Y:S01]  /*53a0*/  IMAD R21, R17, UR11, R16 ;  /* 0x0000000b11157c24 */ /* 0x008fe2000f8e0210 */
[----:B------:R-:W-:-:S04]  /*53b0*/  IADD3 R17, P3, R6, R18, RZ ;  /* 0x0000001206117210 */ /* 0x000fc80007f7e0ff */
[----:B------:R-:W-:Y:S01]  /*53c0*/  IADD3.X R20, R19, R5, RZ, P3, !PT ;  /* 0x0000000513147210 */ /* 0x000fe20001ffe4ff */
[----:B------:R0:W-:Y:S01]  /*53d0*/  @P5 STG.E desc[UR16][R14.64+0x20], R21 ;  /* 0x000020150e005986 */ /* 0x0001e2000c101910 */
[----:B------:R-:W-:-:S04]  /*53e0*/  LEA R16, P3, R17, UR24, 0x2 ;  /* 0x0000001811107c11 */ /* 0x000fc8000f8610ff */
[----:B------:R-:W-:-:S05]  /*53f0*/  LEA.HI.X R17, R17, UR25, R20, 0x2, P3 ;  /* 0x0000001911117c11 */ /* 0x000fca00098f1414 */
[----:B------:R3:W4:Y:S01]  /*5400*/  @P2 LDG.E.LTC128B R11, desc[UR16][R16.64] ;  /* 0x00000010100b2981 */ /* 0x000722000c1e1920 */
[----:B------:R-:W-:-:S04]  /*5410*/  IADD3 R18, P3, R18, UR22, RZ ;  /* 0x0000001612127c10 */ /* 0x000fc8000ff7e0ff */
[----:B------:R-:W-:Y:S02]  /*5420*/  IADD3.X R19, R19, UR23, RZ, P3, !PT ;  /* 0x0000001713137c10 */ /* 0x000fe40009ffe4ff */
[----:B---3--:R-:W-:-:S05]  /*5430*/  IADD3 R16, P3, R18, R6, RZ ;  /* 0x0000000612107210 */ /* 0x008fca0007f7e0ff */
[----:B------:R-:W-:Y:S01]  /*5440*/  IMAD.X R17, R19, 0x1, R5, P3 ;  /* 0x0000000113117824 */ /* 0x000fe200018e0605 */
[----:B------:R-:W-:-:S04]  /*5450*/  LEA R20, P3, R16, UR24, 0x2 ;  /* 0x0000001810147c11 */ /* 0x000fc8000f8610ff */
[----:B0-----:R-:W-:Y:S01]  /*5460*/  LEA.HI.X R21, R16, UR25, R17, 0x2, P3 ;  /* 0x0000001910157c11 */ /* 0x001fe200098f1411 */
[----:B------:R-:W-:Y:S01]  /*5470*/  IMAD.U32 R16, RZ, RZ, UR20 ;  /* 0x00000014ff107e24 */ /* 0x000fe2000f8e00ff */
[----:B------:R-:W-:-:S03]  /*5480*/  ISETP.GT.AND P3, PT, R0, 0x9, P0 ;  /* 0x000000090000780c */ /* 0x000fc60000764270 */
[----:B------:R-:W-:-:S04]  /*5490*/  IMAD.WIDE.U32 R16, R16, 0x1c, R14 ;  /* 0x0000001c10107825 */ /* 0x000fc800078e000e */
[----:B------:R-:W-:Y:S02]  /*54a0*/  VIADD R17, R17, UR28 ;  /* 0x0000001c11117c36 */ /* 0x000fe40008000000 */
[----:B----4-:R-:W-:-:S04]  /*54b0*/  IMAD R22, R11, UR18, RZ ;  /* 0x000000120b167c24 */ /* 0x010fc8000f8e02ff */
[----:B------:R-:W-:-:S05]  /*54c0*/  IMAD R22, R152, UR11, R22 ;  /* 0x0000000b98167c24 */ /* 0x000fca000f8e0216 */
[----:B------:R2:W-:Y:S04]  /*54d0*/  @P2 STG.E desc[UR16][R16.64], R22 ;  /* 0x0000001610002986 */ /* 0x0005e8000c101910 */
[----:B------:R0:W3:Y:S01]  /*54e0*/  @P3 LDG.E.LTC128B R11, desc[UR16][R20.64] ;  /* 0x00000010140b3981 */ /* 0x0000e2000c1e1920 */
[----:B------:R-:W-:Y:S01]  /*54f0*/  UIMAD.WIDE.U32 UR12, UR22, 0x7, UR12 ;  /* 0x00000007160c78a5 */ /* 0x000fe2000f8e000c */
[----:B------:R-:W-:Y:S01]  /*5500*/  ISETP.GT.AND P5, PT, R0, 0x8, P1 ;  /* 0x000000080000780c */ /* 0x000fe20000fa4270 */
[----:B------:R-:W-:Y:S01]  /*5510*/  USHF.L.U32 UR29, UR20, 0x5, URZ ;  /* 0x00000005141d7899 */ /* 0x000fe2000800063f */
[----:B------:R-:W-:Y:S01]  /*5520*/  BSSY B1, `(.L_x_27) ;  /* 0x0000014000017945 */ /* 0x000fe20003800000 */
[----:B------:R-:W-:Y:S02]  /*5530*/  UIADD3 UR15, UR10, UR13, URZ ;  /* 0x0000000d0a0f7290 */ /* 0x000fe4000fffe03f */
[----:B------:R-:W-:Y:S01]  /*5540*/  USHF.L.U64.HI UR30, UR20, 0x5, UR21 ;  /* 0x00000005141e7899 */ /* 0x000fe20008010215 */
[----:B------:R-:W-:Y:S01]  /*5550*/  UMOV UR14, UR12 ;  /* 0x0000000c000e7c82 */ /* 0x000fe20008000000 */
[----:B0-----:R-:W-:-:S05]  /*5560*/  MOV R20, UR22 ;  /* 0x0000001600147c02 */ /* 0x001fca0008000f00 */
[----:B------:R-:W-:-:S03]  /*5570*/  IMAD.WIDE.U32 R20, R8, R20, UR14 ;  /* 0x0000000e08147e25 */ /* 0x000fc6000f8e0014 */
[----:B------:R-:W-:-:S04]  /*5580*/  IADD3 R20, P2, R2, R20, RZ ;  /* 0x0000001402147210 */ /* 0x000fc80007f5e0ff */
[----:B------:R-:W-:-:S03]  /*5590*/  IADD3.X R21, R3, R9, R21, P2, !PT ;  /* 0x0000000903157210 */ /* 0x000fc600017fe415 */
[----:B------:R-:W-:-:S04]  /*55a0*/  IMAD.WIDE.U32 R20, R10, UR8, R20 ;  /* 0x000000080a147c25 */ /* 0x000fc8000f8e0014 */
[----:B------:R-:W-:Y:S01]  /*55b0*/  VIADD R21, R21, UR9 ;  /* 0x0000000915157c36 */ /* 0x000fe20008000000 */
[----:B------:R-:W-:-:S04]  /*55c0*/  LEA R152, P2, R20, UR24, 0x2 ;  /* 0x0000001814987c11 */ /* 0x000fc8000f8410ff */
[----:B------:R-:W-:-:S05]  /*55d0*/  LEA.HI.X R153, R20, UR25, R21, 0x2, P2 ;  /* 0x0000001914997c11 */ /* 0x000fca00090f1415 */
[----:B------:R0:W-:Y:S01]  /*55e0*/  STL.64 [R1+0x240], R152 ;  /* 0x0002409801007387 */ /* 0x0001e20000100a00 */
[----:B---3--:R-:W-:-:S04]  /*55f0*/  IMAD R20, R11, UR18, RZ ;  /* 0x000000120b147c24 */ /* 0x008fc8000f8e02ff */
[----:B--2---:R-:W-:Y:S01]  /*5600*/  IMAD R22, R23, UR11, R20 ;  /* 0x0000000b17167c24 */ /* 0x004fe2000f8e0214 */
[----:B------:R-:W-:-:S04]  /*5610*/  IADD3 R20, P2, R14, UR29, RZ ;  /* 0x0000001d0e147c10 */ /* 0x000fc8000ff5e0ff */
[----:B------:R-:W-:-:S05]  /*5620*/  IADD3.X R21, R15, UR30, RZ, P2, !PT ;  /* 0x0000001e0f157c10 */ /* 0x000fca00097fe4ff */
[----:B------:R0:W-:Y:S01]  /*5630*/  @P3 STG.E desc[UR16][R20.64], R22 ;  /* 0x0000001614003986 */ /* 0x0001e2000c101910 */
[----:B------:R-:W-:Y:S05]  /*5640*/  @!P5 BRA `(.L_x_28) ;  /* 0x000000000004d947 */ /* 0x000fea0003800000 */
[----:B------:R2:W5:Y:S02]  /*5650*/  LDG.E.LTC128B R11, desc[UR16][R152.64+0x20] ;  /* 0x00002010980b7981 */ /* 0x000564000c1e1920 */
.L_x_28:
[----:B------:R-:W-:Y:S05]  /*5660*/  BSYNC B1 ;  /* 0x0000000000017941 */ /* 0x000fea0003800000 */
.L_x_27:
[----:B------:R-:W3:Y:S01]  /*5670*/  LDL.LU R23, [R1+0x18] ;  /* 0x0000180001177983 */ /* 0x000ee20000300800 */
[----:B0----5:R-:W-:Y:S01]  /*5680*/  IMAD R22, R11, UR18, RZ ;  /* 0x000000120b167c24 */ /* 0x021fe2000f8e02ff */
[----:B------:R-:W-:Y:S01]  /*5690*/  UIADD3 UR12, UP0, UR12, UR22, URZ ;  /* 0x000000160c0c7290 */ /* 0x000fe2000ff1e03f */
[----:B------:R-:W-:Y:S03]  /*56a0*/  BSSY B1, `(.L_x_29) ;  /* 0x0000010000017945 */ /* 0x000fe60003800000 */
[----:B------:R-:W-:Y:S01]  /*56b0*/  UIADD3.X UR13, UR15, UR23, URZ, UP0, !UPT ;  /* 0x000000170f0d7290 */ /* 0x000fe200087fe43f */
[----:B---3--:R-:W-:-:S05]  /*56c0*/  IMAD R22, R23, UR11, R22 ;  /* 0x0000000b17167c24 */ /* 0x008fca000f8e0216 */
[----:B------:R0:W-:Y:S02]  /*56d0*/  @P5 STG.E desc[UR16][R16.64+0x20], R22 ;  /* 0x0000201610005986 */ /* 0x0001e4000c101910 */
[----:B0-----:R-:W-:-:S04]  /*56e0*/  IMAD.U32 R16, RZ, RZ, UR22 ;  /* 0x00000016ff107e24 */ /* 0x001fc8000f8e00ff */
[----:B------:R-:W-:-:S03]  /*56f0*/  IMAD.WIDE.U32 R16, R8, R16, UR12 ;  /* 0x0000000c08107e25 */ /* 0x000fc6000f8e0010 */
[----:B------:R-:W-:-:S04]  /*5700*/  IADD3 R16, P2, R2, R16, RZ ;  /* 0x0000001002107210 */ /* 0x000fc80007f5e0ff */
[----:B------:R-:W-:-:S03]  /*5710*/  IADD3.X R17, R3, R9, R17, P2, !PT ;  /* 0x0000000903117210 */ /* 0x000fc600017fe411 */
[----:B------:R-:W-:-:S04]  /*5720*/  IMAD.WIDE.U32 R16, R10, UR8, R16 ;  /* 0x000000080a107c25 */ /* 0x000fc8000f8e0010 */
[----:B------:R-:W-:Y:S01]  /*5730*/  VIADD R17, R17, UR9 ;  /* 0x0000000911117c36 */ /* 0x000fe20008000000 */
[----:B--2---:R-:W-:-:S04]  /*5740*/  LEA R152, P2, R16, UR24, 0x2 ;  /* 0x0000001810987c11 */ /* 0x004fc8000f8410ff */
[----:B------:R-:W-:Y:S02]  /*5750*/  LEA.HI.X R153, R16, UR25, R17, 0x2, P2 ;  /* 0x0000001910997c11 */ /* 0x000fe400090f1411 */
[----:B------:R-:W-:-:S03]  /*5760*/  ISETP.GT.AND P2, PT, R0, 0x9, P1 ;  /* 0x000000090000780c */ /* 0x000fc60000f44270 */
[----:B------:R0:W-:Y:S10]  /*5770*/  STL.64 [R1+0x238], R152 ;  /* 0x0002389801007387 */ /* 0x0001f40000100a00 */
[----:B------:R-:W-:Y:S05]  /*5780*/  @!P2 BRA `(.L_x_30) ;  /* 0x000000000004a947 */ /* 0x000fea0003800000 */
[----:B------:R2:W5:Y:S02]  /*5790*/  LDG.E.LTC128B R11, desc[UR16][R152.64+0x20] ;  /* 0x00002010980b7981 */ /* 0x000564000c1e1920 */
.L_x_30:
[----:B------:R-:W-:Y:S05]  /*57a0*/  BSYNC B1 ;  /* 0x0000000000017941 */ /* 0x000fea0003800000 */
.L_x_29:
[----:B------:R-:W3:Y:S01]  /*57b0*/  LDL.LU R17, [R1+0x1c] ;  /* 0x00001c0001117983 */ /* 0x000ee20000300800 */
[----:B-----5:R-:W-:-:S03]  /*57c0*/  IMAD R16, R11, UR18, RZ ;  /* 0x000000120b107c24 */ /* 0x020fc6000f8e02ff */
[----:B------:R-:W4:Y:S01]  /*57d0*/  LDL.LU R22, [R1+0x20] ;  /* 0x0000200001167983 */ /* 0x000f220000300800 */
[----:B---3--:R-:W-:-:S05]  /*57e0*/  IMAD R16, R17, UR11, R16 ;  /* 0x0000000b11107c24 */ /* 0x008fca000f8e0210 */
[----:B------:R3:W-:Y:S01]  /*57f0*/  @P2 STG.E desc[UR16][R20.64+0x20], R16 ;  /* 0x0000201014002986 */ /* 0x0007e2000c101910 */
[----:B------:R-:W-:Y:S02]  /*5800*/  ISETP.GT.AND P2, PT, R0, 0x10, P0 ;  /* 0x000000100000780c */ /* 0x000fe40000744270 */
[----:B---3--:R-:W-:-:S05]  /*5810*/  MOV R16, UR22 ;  /* 0x0000001600107c02 */ /* 0x008fca0008000f00 */
[----:B------:R-:W-:-:S04]  /*5820*/  IMAD.WIDE.U32 R16, R16, 0x7, R18 ;  /* 0x0000000710107825 */ /* 0x000fc800078e0012 */
[----:B------:R-:W-:Y:S01]  /*5830*/  VIADD R20, R17, UR10 ;  /* 0x0000000a11147c36 */ /* 0x000fe20008000000 */
[----:B------:R-:W-:-:S05]  /*5840*/  IADD3 R17, P3, R6, R16, RZ ;  /* 0x0000001006117210 */ /* 0x000fca0007f7e0ff */
[----:B------:R-:W-:Y:S01]  /*5850*/  IMAD.X R19, R20, 0x1, R5, P3 ;  /* 0x0000000114137824 */ /* 0x000fe200018e0605 */
[----:B------:R-:W-:-:S04]  /*5860*/  LEA R18, P3, R17, UR24, 0x2 ;  /* 0x0000001811127c11 */ /* 0x000fc8000f8610ff */
[----:B------:R-:W-:-:S05]  /*5870*/  LEA.HI.X R19, R17, UR25, R19, 0x2, P3 ;  /* 0x0000001911137c11 */ /* 0x000fca00098f1413 */
[----:B------:R-:W3:Y:S01]  /*5880*/  @P2 LDG.E.LTC128B R11, desc[UR16][R18.64] ;  /* 0x00000010120b2981 */ /* 0x000ee2000c1e1920 */
[----:B------:R-:W-:Y:S01]  /*5890*/  USHF.L.U32 UR31, UR20, 0x6, URZ ;  /* 0x00000006141f7899 */ /* 0x000fe2000800063f */
[----:B------:R-:W-:Y:S01]  /*58a0*/  IADD3 R16, P5, R16, UR22, RZ ;  /* 0x0000001610107c10 */ /* 0x000fe2000ffbe0ff */
[----:B------:R-:W-:Y:S01]  /*58b0*/  USHF.L.U64.HI UR32, UR20, 0x6, UR21 ;  /* 0x0000000614207899 */ /* 0x000fe20008010215 */
[----:B------:R-:W-:Y:S01]  /*58c0*/  BSSY B1, `(.L_x_31) ;  /* 0x000000e000017945 */ /* 0x000fe20003800000 */
[----:B---3--:R-:W-:-:S04]  /*58d0*/  IMAD R17, R11, UR18, RZ ;  /* 0x000000120b117c24 */ /* 0x008fc8000f8e02ff */
[----:B----4-:R-:W-:Y:S01]  /*58e0*/  IMAD R17, R22, UR11, R17 ;  /* 0x0000000b16117c24 */ /* 0x010fe2000f8e0211 */
[----:B------:R-:W-:-:S04]  /*58f0*/  IADD3 R22, P3, R12, UR31, RZ ;  /* 0x0000001f0c167c10 */ /* 0x000fc8000ff7e0ff */
[----:B------:R-:W-:Y:S02]  /*5900*/  IADD3.X R23, R13, UR32, RZ, P3, !PT ;  /* 0x000000200d177c10 */ /* 0x000fe40009ffe4ff */
[----:B------:R-:W-:-:S03]  /*5910*/  IADD3 R19, P3, R16, R6, RZ ;  /* 0x0000000610137210 */ /* 0x000fc60007f7e0ff */
[----:B------:R3:W-:Y:S01]  /*5920*/  @P2 STG.E desc[UR16][R22.64], R17 ;  /* 0x0000001116002986 */ /* 0x0007e2000c101910 */
[----:B------:R-:W-:Y:S02]  /*5930*/  ISETP.GT.AND P2, PT, R0, 0x11, P0 ;  /* 0x000000110000780c */ /* 0x000fe40000744270 */
[----:B---3--:R-:W-:-:S05]  /*5940*/  IADD3.X R17, R20, UR23, RZ, P5, !PT ;  /* 0x0000001714117c10 */ /* 0x008fca000affe4ff */
[----:B------:R-:W-:Y:S01]  /*5950*/  IMAD.X R20, R17, 0x1, R5, P3 ;  /* 0x0000000111147824 */ /* 0x000fe200018e0605 */
[----:B------:R-:W-:-:S04]  /*5960*/  LEA R18, P3, R19, UR24, 0x2 ;  /* 0x0000001813127c11 */ /* 0x000fc8000f8610ff */
[----:B------:R-:W-:Y:S01]  /*5970*/  LEA.HI.X R19, R19, UR25, R20, 0x2, P3 ;  /* 0x0000001913137c11 */ /* 0x000fe200098f1414 */
[----:B------:R-:W-:Y:S08]  /*5980*/  @!P2 BRA `(.L_x_32) ;  /* 0x000000000004a947 */ /* 0x000ff00003800000 */
[----:B------:R3:W5:Y:S02]  /*5990*/  LDG.E.LTC128B R11, desc[UR16][R18.64] ;  /* 0x00000010120b7981 */ /* 0x000764000c1e1920 */
.L_x_32:
[----:B------:R-:W-:Y:S05]  /*59a0*/  BSYNC B1 ;  /* 0x0000000000017941 */ /* 0x000fea0003800000 */
.L_x_31:
[----:B------:R-:W4:Y:S01]  /*59b0*/  LDL.LU R20, [R1+0x24] ;  /* 0x0000240001147983 */ /* 0x000f220000300800 */
[----:B------:R-:W-:Y:S02]  /*59c0*/  UIMAD.WIDE.U32 UR14, UR22, 0x7, UR14 ;  /* 0x00000007160e78a5 */ /* 0x000fe4000f8e000e */
[----:B---3--:R-:W-:Y:S01]  /*59d0*/  MOV R18, UR22 ;  /* 0x0000001600127c02 */ /* 0x008fe20008000f00 */
[----:B------:R-:W-:Y:S01]  /*59e0*/  BSSY B1, `(.L_x_33) ;  /* 0x0000013000017945 */ /* 0x000fe20003800000 */
[----:B------:R-:W-:Y:S01]  /*59f0*/  ISETP.GT.AND P5, PT, R0, 0x10, P1 ;  /* 0x000000100000780c */ /* 0x000fe20000fa4270 */
[----:B------:R-:W-:-:S04]  /*5a00*/  UIADD3 UR14, UP0, UR14, UR22, URZ ;  /* 0x000000160e0e7290 */ /* 0x000fc8000ff1e03f */
[----:B------:R-:W-:-:S06]  /*5a10*/  UIADD3.X UR15, UR23, UR10, UR15, UP0, !UPT ;  /* 0x0000000a170f7290 */ /* 0x000fcc00087fe40f */
[----:B------:R-:W-:-:S03]  /*5a20*/  IMAD.WIDE.U32 R18, R8, R18, UR14 ;  /* 0x0000000e08127e25 */ /* 0x000fc6000f8e0012 */
[----:B------:R-:W-:-:S04]  /*5a30*/  IADD3 R18, P3, R2, R18, RZ ;  /* 0x0000001202127210 */ /* 0x000fc80007f7e0ff */
[----:B------:R-:W-:-:S03]  /*5a40*/  IADD3.X R19, R3, R9, R19, P3, !PT ;  /* 0x0000000903137210 */ /* 0x000fc60001ffe413 */
[----:B------:R-:W-:-:S04]  /*5a50*/  IMAD.WIDE.U32 R18, R10, UR8, R18 ;  /* 0x000000080a127c25 */ /* 0x000fc8000f8e0012 */
[----:B------:R-:W-:Y:S01]  /*5a60*/  VIADD R19, R19, UR9 ;  /* 0x0000000913137c36 */ /* 0x000fe20008000000 */
[----:B0-2---:R-:W-:-:S04]  /*5a70*/  LEA R152, P3, R18, UR24, 0x2 ;  /* 0x0000001812987c11 */ /* 0x005fc8000f8610ff */
[----:B------:R-:W-:Y:S01]  /*5a80*/  LEA.HI.X R153, R18, UR25, R19, 0x2, P3 ;  /* 0x0000001912997c11 */ /* 0x000fe200098f1413 */
[----:B-----5:R-:W-:-:S04]  /*5a90*/  IMAD R18, R11, UR18, RZ ;  /* 0x000000120b127c24 */ /* 0x020fc8000f8e02ff */
[----:B------:R0:W-:Y:S01]  /*5aa0*/  STL.64 [R1+0x230], R152 ;  /* 0x0002309801007387 */ /* 0x0001e20000100a00 */
[----:B----4-:R-:W-:Y:S01]  /*5ab0*/  IMAD R18, R20, UR11, R18 ;  /* 0x0000000b14127c24 */ /* 0x010fe2000f8e0212 */
[----:B------:R-:W-:-:S04]  /*5ac0*/  IADD3 R20, P3, R14, UR31, RZ ;  /* 0x0000001f0e147c10 */ /* 0x000fc8000ff7e0ff */
[----:B------:R-:W-:-:S05]  /*5ad0*/  IADD3.X R21, R15, UR32, RZ, P3, !PT ;  /* 0x000000200f157c10 */ /* 0x000fca0009ffe4ff */
[----:B------:R0:W-:Y:S01]  /*5ae0*/  @P2 STG.E desc[UR16][R20.64], R18 ;  /* 0x0000001214002986 */ /* 0x0001e2000c101910 */
[----:B------:R-:W-:Y:S05]  /*5af0*/  @!P5 BRA `(.L_x_34) ;  /* 0x000000000004d947 */ /* 0x000fea0003800000 */
[----:B------:R2:W5:Y:S02]  /*5b00*/  LDG.E.LTC128B R11, desc[UR16][R152.64+0x20] ;  /* 0x00002010980b7981 */ /* 0x000564000c1e1920 */
.L_x_34:
[----:B------:R-:W-:Y:S05]  /*5b10*/  BSYNC B1 ;  /* 0x0000000000017941 */ /* 0x000fea0003800000 */
.L_x_33:
[----:B------:R-:W3:Y:S01]  /*5b20*/  LDL.LU R19, [R1+0x28] ;  /* 0x0000280001137983 */ /* 0x000ee20000300800 */
[----:B0----5:R-:W-:Y:S01]  /*5b30*/  IMAD R18, R11, UR18, RZ ;  /* 0x000000120b127c24 */ /* 0x021fe2000f8e02ff */
[----:B------:R-:W-:Y:S01]  /*5b40*/  UIMAD.WIDE.U32 UR12, UR22, 0x7, UR12 ;  /* 0x00000007160c78a5 */ /* 0x000fe2000f8e000c */
[----:B------:R-:W-:Y:S03]  /*5b50*/  BSSY B1, `(.L_x_35) ;  /* 0x0000011000017945 */ /* 0x000fe60003800000 */
[----:B------:R-:W-:-:S04]  /*5b60*/  UIADD3 UR12, UP0, UR12, UR22, URZ ;  /* 0x000000160c0c7290 */ /* 0x000fc8000ff1e03f */
[----:B------:R-:W-:Y:S01]  /*5b70*/  UIADD3.X UR13, UR23, UR10, UR13, UP0, !UPT ;  /* 0x0000000a170d7290 */ /* 0x000fe200087fe40d */
        /* <DEDUP_REMOVED lines=14> */
.L_x_36:
[----:B------:R-:W-:Y:S05]  /*5c60*/  BSYNC B1 ;  /* 0x0000000000017941 */ /* 0x000fea0003800000 */
.L_x_35:
[----:B------:R-:W3:Y:S01]  /*5c70*/  LDL.LU R19, [R1+0x2c] ;  /* 0x00002c0001137983 */ /* 0x000ee20000300800 */
[----:B-----5:R-:W-:Y:S01]  /*5c80*/  IMAD R18, R11, UR18, RZ ;  /* 0x000000120b127c24 */ /* 0x020fe2000f8e02ff */
[----:B------:R-:W-:Y:S02]  /*5c90*/  ISETP.GT.AND P5, PT, R0, 0x18, P0 ;  /* 0x000000180000780c */ /* 0x000fe400007a4270 */
[----:B------:R-:W4:Y:S01]  /*5ca0*/  LDL.LU R22, [R1+0x30] ;  /* 0x0000300001167983 */ /* 0x000f220000300800 */
[----:B---3--:R-:W-:-:S05]  /*5cb0*/  IMAD R18, R19, UR11, R18 ;  /* 0x0000000b13127c24 */ /* 0x008fca000f8e0212 */
[----:B------:R3:W-:Y:S02]  /*5cc0*/  @P2 STG.E desc[UR16][R20.64+0x20], R18 ;  /* 0x0000201214002986 */ /* 0x0007e4000c101910 */
[----:B---3--:R-:W-:-:S05]  /*5cd0*/  MOV R18, UR22 ;  /* 0x0000001600127c02 */ /* 0x008fca0008000f00 */
[----:B------:R-:W-:-:S04]  /*5ce0*/  IMAD.WIDE.U32 R16, R18, 0x7, R16 ;  /* 0x0000000712107825 */ /* 0x000fc800078e0010 */
[----:B------:R-:W-:Y:S01]  /*5cf0*/  VIADD R21, R17, UR10 ;  /* 0x0000000a11157c36 */ /* 0x000fe20008000000 */
[----:B------:R-:W-:-:S05]  /*5d00*/  IADD3 R17, P2, R6, R16, RZ ;  /* 0x0000001006117210 */ /* 0x000fca0007f5e0ff */
[----:B------:R-:W-:Y:S01]  /*5d10*/  IMAD.X R19, R21, 0x1, R5, P2 ;  /* 0x0000000115137824 */ /* 0x000fe200010e0605 */
[----:B------:R-:W-:-:S04]  /*5d20*/  LEA R18, P2, R17, UR24, 0x2 ;  /* 0x0000001811127c11 */ /* 0x000fc8000f8410ff */
[----:B------:R-:W-:-:S05]  /*5d30*/  LEA.HI.X R19, R17, UR25, R19, 0x2, P2 ;  /* 0x0000001911137c11 */ /* 0x000fca00090f1413 */
[----:B------:R3:W2:Y:S01]  /*5d40*/  @P5 LDG.E.LTC128B R11, desc[UR16][R18.64] ;  /* 0x00000010120b5981 */ /* 0x0006a2000c1e1920 */
[----:B------:R-:W-:Y:S01]  /*5d50*/  UIMAD UR31, UR21, 0x60, URZ ;  /* 0x00000060151f78a4 */ /* 0x000fe2000f8e023f */
[----:B------:R-:W-:Y:S01]  /*5d60*/  IADD3 R20, P3, R16, UR22, RZ ;  /* 0x0000001610147c10 */ /* 0x000fe2000ff7e0ff */
[----:B------:R-:W-:Y:S01]  /*5d70*/  BSSY B1, `(.L_x_37) ;  /* 0x000000f000017945 */ /* 0x000fe20003800000 */
[----:B------:R-:W-:Y:S02]  /*5d80*/  ISETP.GT.AND P2, PT, R0, 0x19, P0 ;  /* 0x000000190000780c */ /* 0x000fe40000744270 */
[----:B------:R-:W-:Y:S02]  /*5d90*/  IADD3.X R21, R21, UR23, RZ, P3, !PT ;  /* 0x0000001715157c10 */ /* 0x000fe40009ffe4ff */
[----:B------:R-:W-:Y:S01]  /*5da0*/  IADD3 R17, P3, R20, R6, RZ ;  /* 0x0000000614117210 */ /* 0x000fe20007f7e0ff */
[----:B---3--:R-:W-:-:S04]  /*5db0*/  IMAD.U32 R18, RZ, RZ, UR20 ;  /* 0x00000014ff127e24 */ /* 0x008fc8000f8e00ff */
[----:B------:R-:W-:-:S05]  /*5dc0*/  IMAD.WIDE.U32 R18, R18, 0x60, R12 ;  /* 0x0000006012127825 */ /* 0x000fca00078e000c */
[----:B------:R-:W-:Y:S01]  /*5dd0*/  IADD3 R19, R19, UR31, RZ ;  /* 0x0000001f13137c10 */ /* 0x000fe2000fffe0ff */
[----:B--2---:R-:W-:-:S04]  /*5de0*/  IMAD R16, R11, UR18, RZ ;  /* 0x000000120b107c24 */ /* 0x004fc8000f8e02ff */
[----:B----4-:R-:W-:Y:S02]  /*5df0*/  IMAD R16, R22, UR11, R16 ;  /* 0x0000000b16107c24 */ /* 0x010fe4000f8e0210 */
[----:B------:R-:W-:-:S03]  /*5e00*/  IMAD.X R22, R21, 0x1, R5, P3 ;  /* 0x0000000115167824 */ /* 0x000fc600018e0605 */
[----:B------:R2:W-:Y:S02]  /*5e10*/  @P5 STG.E desc[UR16][R18.64], R16 ;  /* 0x0000001012005986 */ /* 0x0005e4000c101910 */
[----:B--2---:R-:W-:-:S04]  /*5e20*/  LEA R16, P3, R17, UR24, 0x2 ;  /* 0x0000001811107c11 */ /* 0x004fc8000f8610ff */
[----:B------:R-:W-:Y:S01]  /*5e30*/  LEA.HI.X R17, R17, UR25, R22, 0x2, P3 ;  /* 0x0000001911117c11 */ /* 0x000fe200098f1416 */
[----:B------:R-:W-:Y:S08]  /*5e40*/  @!P2 BRA `(.L_x_38) ;  /* 0x000000000004a947 */ /* 0x000ff00003800000 */
[----:B------:R2:W5:Y:S02]  /*5e50*/  LDG.E.LTC128B R11, desc[UR16][R16.64] ;  /* 0x00000010100b7981 */ /* 0x000564000c1e1920 */
.L_x_38:
[----:B------:R-:W-:Y:S05]  /*5e60*/  BSYNC B1 ;  /* 0x0000000000017941 */ /* 0x000fea0003800000 */
.L_x_37:
[----:B------:R-:W3:Y:S01]  /*5e70*/  LDL.LU R22, [R1+0x34] ;  /* 0x0000340001167983 */ /* 0x000ee20000300800 */
[----:B------:R-:W-:Y:S02]  /*5e80*/  UIMAD.WIDE.U32 UR14, UR22, 0x7, UR14 ;  /* 0x00000007160e78a5 */ /* 0x000fe4000f8e000e */
[----:B--2---:R-:W-:Y:S01]  /*5e90*/  IMAD.U32 R16, RZ, RZ, UR22 ;  /* 0x00000016ff107e24 */ /* 0x004fe2000f8e00ff */
[----:B------:R-:W-:Y:S01]  /*5ea0*/  BSSY B1, `(.L_x_39) ;  /* 0x0000014000017945 */ /* 0x000fe20003800000 */
[----:B------:R-:W-:-:S04]  /*5eb0*/  UIADD3 UR14, UP0, UR14, UR22, URZ ;  /* 0x000000160e0e7290 */ /* 0x000fc8000ff1e03f */
[----:B------:R-:W-:-:S06]  /*5ec0*/  UIADD3.X UR15, UR23, UR10, UR15, UP0, !UPT ;  /* 0x0000000a170f7290 */ /* 0x000fcc00087fe40f */
[----:B------:R-:W-:-:S03]  /*5ed0*/  IMAD.WIDE.U32 R16, R8, R16, UR14 ;  /* 0x0000000e08107e25 */ /* 0x000fc6000f8e0010 */
[----:B------:R-:W-:-:S04]  /*5ee0*/  IADD3 R16, P3, R2, R16, RZ ;  /* 0x0000001002107210 */ /* 0x000fc80007f7e0ff */
[----:B------:R-:W-:-:S03]  /*5ef0*/  IADD3.X R17, R3, R9, R17, P3, !PT ;  /* 0x0000000903117210 */ /* 0x000fc60001ffe411 */
[----:B------:R-:W-:-:S04]  /*5f00*/  IMAD.WIDE.U32 R16, R10, UR8, R16 ;  /* 0x000000080a107c25 */ /* 0x000fc8000f8e0010 */
[----:B------:R-:W-:Y:S01]  /*5f10*/  VIADD R17, R17, UR9 ;  /* 0x0000000911117c36 */ /* 0x000fe20008000000 */
[----:B0-----:R-:W-:-:S04]  /*5f20*/  LEA R152, P3, R16, UR24, 0x2 ;  /* 0x0000001810987c11 */ /* 0x001fc8000f8610ff */
[----:B------:R-:W-:Y:S01]  /*5f30*/  LEA.HI.X R153, R16, UR25, R17, 0x2, P3 ;  /* 0x0000001910997c11 */ /* 0x000fe200098f1411 */
[----:B-----5:R-:W-:Y:S01]  /*5f40*/  IMAD R16, R11, UR18, RZ ;  /* 0x000000120b107c24 */ /* 0x020fe2000f8e02ff */
[----:B------:R-:W-:Y:S02]  /*5f50*/  MOV R17, UR20 ;  /* 0x0000001400117c02 */ /* 0x000fe40008000f00 */
[----:B------:R-:W-:Y:S01]  /*5f60*/  ISETP.GT.AND P3, PT, R0, 0x18, P1 ;  /* 0x000000180000780c */ /* 0x000fe20000f64270 */
[----:B------:R0:W-:Y:S01]  /*5f70*/  STL.64 [R1+0x220], R152 ;  /* 0x0002209801007387 */ /* 0x0001e20000100a00 */
[----:B---3--:R-:W-:Y:S02]  /*5f80*/  IMAD R22, R22, UR11, R16 ;  /* 0x0000000b16167c24 */ /* 0x008fe4000f8e0210 */
[----:B------:R-:W-:-:S04]  /*5f90*/  IMAD.WIDE.U32 R16, R17, 0x60, R14 ;  /* 0x0000006011107825 */ /* 0x000fc800078e000e */
[----:B------:R-:W-:-:S05]  /*5fa0*/  VIADD R17, R17, UR31 ;  /* 0x0000001f11117c36 */ /* 0x000fca0008000000 */
[----:B------:R0:W-:Y:S01]  /*5fb0*/  @P2 STG.E desc[UR16][R16.64], R22 ;  /* 0x0000001610002986 */ /* 0x0001e2000c101910 */
[----:B------:R-:W-:Y:S05]  /*5fc0*/  @!P3 BRA `(.L_x_40) ;  /* 0x000000000004b947 */ /* 0x000fea0003800000 */
[----:B------:R2:W5:Y:S02]  /*5fd0*/  LDG.E.LTC128B R11, desc[UR16][R152.64+0x20] ;  /* 0x00002010980b7981 */ /* 0x000564000c1e1920 */
.L_x_40:
[----:B------:R-:W-:Y:S05]  /*5fe0*/  BSYNC B1 ;  /* 0x0000000000017941 */ /* 0x000fea0003800000 */
.L_x_39:
        /* <DEDUP_REMOVED lines=20> */
.L_x_42:
[----:B------:R-:W-:Y:S05]  /*6130*/  BSYNC B1 ;  /* 0x0000000000017941 */ /* 0x000fea0003800000 */
.L_x_41:
        /* <DEDUP_REMOVED lines=31> */
.L_x_44:
[----:B------:R-:W-:Y:S05]  /*6330*/  BSYNC B1 ;  /* 0x0000000000017941 */ /* 0x000fea0003800000 */
.L_x_43:
        /* <DEDUP_REMOVED lines=22> */
.L_x_46:
[----:B------:R-:W-:Y:S05]  /*64a0*/  BSYNC B1 ;  /* 0x0000000000017941 */ /* 0x000fea0003800000 */
.L_x_45:
        /* <DEDUP_REMOVED lines=20> */
.L_x_48:
[----:B------:R-:W-:Y:S05]  /*65f0*/  BSYNC B1 ;  /* 0x0000000000017941 */ /* 0x000fea0003800000 */
.L_x_47:
        /* <DEDUP_REMOVED lines=31> */
.L_x_50:
[----:B------:R-:W-:Y:S05]  /*67f0*/  BSYNC B1 ;  /* 0x0000000000017941 */ /* 0x000fea0003800000 */
.L_x_49:
        /* <DEDUP_REMOVED lines=23> */
.L_x_52:
[----:B------:R-:W-:Y:S05]  /*6970*/  BSYNC B1 ;  /* 0x0000000000017941 */ /* 0x000fea0003800000 */
.L_x_51:
        /* <DEDUP_REMOVED lines=20> */
.L_x_54:
[----:B------:R-:W-:Y:S05]  /*6ac0*/  BSYNC B1 ;  /* 0x0000000000017941 */ /* 0x000fea0003800000 */
.L_x_53:
        /* <DEDUP_REMOVED lines=14> */
[----:B------:R-:W-:Y:S01]  /*6bb0*/  IMAD.U32 R18, RZ, RZ, UR20 ;  /* 0x00000014ff127e24 */ /* 0x000fe2000f8e00ff */
[----:B------:R-:W-:Y:S01]  /*6bc0*/  UIMAD UR31, UR21, 0xc0, URZ ;  /* 0x000000c0151f78a4 */ /* 0x000fe2000f8e023f */
[----:B------:R-:W-:Y:S01]  /*6bd0*/  IADD3 R20, P3, R20, UR22, RZ ;  /* 0x0000001614147c10 */ /* 0x000fe2000ff7e0ff */
[----:B------:R-:W-:Y:S01]  /*6be0*/  BSSY B1, `(.L_x_55) ;  /* 0x000000e000017945 */ /* 0x000fe20003800000 */
[----:B------:R-:W-:Y:S01]  /*6bf0*/  IMAD.WIDE.U32 R18, R18, 0xc0, R12 ;  /* 0x000000c012127825 */ /* 0x000fe200078e000c */
[----:B------:R-:W-:Y:S02]  /*6c00*/  ISETP.GT.AND P2, PT, R0, 0x31, P0 ;  /* 0x000000310000780c */ /* 0x000fe40000744270 */
[----:B------:R-:W-:Y:S02]  /*6c10*/  IADD3.X R21, R21, UR23, RZ, P3, !PT ;  /* 0x0000001715157c10 */ /* 0x000fe40009ffe4ff */
[----:B------:R-:W-:-:S02]  /*6c20*/  IADD3 R19, R19, UR31, RZ ;  /* 0x0000001f13137c10 */ /* 0x000fc4000fffe0ff */
[----:B---3--:R-:W-:Y:S01]  /*6c30*/  IADD3 R17, P3, R20, R6, RZ ;  /* 0x0000000614117210 */ /* 0x008fe20007f7e0ff */
        /* <DEDUP_REMOVED lines=8> */
.L_x_56:
[----:B------:R-:W-:Y:S05]  /*6cc0*/  BSYNC B1 ;  /* 0x0000000000017941 */ /* 0x000fea0003800000 */
.L_x_55:
        /* <DEDUP_REMOVED lines=23> */
.L_x_58:
[----:B------:R-:W-:Y:S05]  /*6e40*/  BSYNC B1 ;  /* 0x0000000000017941 */ /* 0x000fea0003800000 */
.L_x_57:
        /* <DEDUP_REMOVED lines=20> */
.L_x_60:
[----:B------:R-:W-:Y:S05]  /*6f90*/  BSYNC B1 ;  /* 0x0000000000017941 */ /* 0x000fea0003800000 */
.L_x_59:
        /* <DEDUP_REMOVED lines=31> */
.L_x_62:
[----:B------:R-:W-:Y:S05]  /*7190*/  BSYNC B1 ;  /* 0x0000000000017941 */ /* 0x000fea0003800000 */
.L_x_61:
        /* <DEDUP_REMOVED lines=23> */
.L_x_64:
[----:B------:R-:W-:Y:S05]  /*7310*/  BSYNC B1 ;  /* 0x0000000000017941 */ /* 0x000fea0003800000 */
.L_x_63:
        /* <DEDUP_REMOVED lines=20> */
.L_x_66:
[----:B------:R-:W-:Y:S05]  /*7460*/  BSYNC B1 ;  /* 0x0000000000017941 */ /* 0x000fea0003800000 */
.L_x_65:
        /* <DEDUP_REMOVED lines=31> */
.L_x_68:
[----:B------:R-:W-:Y:S05]  /*7660*/  BSYNC B1 ;  /* 0x0000000000017941 */ /* 0x000fea0003800000 */
.L_x_67:
        /* <DEDUP_REMOVED lines=22> */
.L_x_70:
[----:B------:R-:W-:Y:S05]  /*77d0*/  BSYNC B1 ;  /* 0x0000000000017941 */ /* 0x000fea0003800000 */
.L_x_69:
        /* <DEDUP_REMOVED lines=17> */
[----:B------:R0:W-:Y:S10]  /*78f0*/  STL.64 [R1], R152 ;  /* 0x0000009801007387 */ /* 0x0001f40000100a00 */
[----:B------:R-:W-:Y:S05]  /*7900*/  @!P2 BRA `(.L_x_72) ;  /* 0x000000000004a947 */ /* 0x000fea0003800000 */
[----:B------:R2:W5:Y:S02]  /*7910*/  LDG.E.LTC128B R11, desc[UR16][R152.64+0x20] ;  /* 0x00002010980b7981 */ /* 0x000564000c1e1920 */
.L_x_72:
[----:B------:R-:W-:Y:S05]  /*7920*/  BSYNC B1 ;  /* 0x0000000000017941 */ /* 0x000fea0003800000 */
.L_x_71:
        /* <DEDUP_REMOVED lines=31> */
.L_x_74:
[----:B------:R-:W-:Y:S05]  /*7b20*/  BSYNC B1 ;  /* 0x0000000000017941 */ /* 0x000fea0003800000 */
.L_x_73:
        /* <DEDUP_REMOVED lines=11> */
[----:B------:R-:W-:-:S04]  /*7be0*/  LEA R236, P3, R16, UR24, 0x2 ;  /* 0x0000001810ec7c11 */ /* 0x000fc8000f8610ff */
[----:B------:R-:W-:Y:S01]  /*7bf0*/  LEA.HI.X R237, R16, UR25, R17, 0x2, P3 ;  /* 0x0000001910ed7c11 */ /* 0x000fe200098f1411 */
[----:B-----5:R-:W-:Y:S01]  /*7c00*/  IMAD R16, R11, UR18, RZ ;  /* 0x000000120b107c24 */ /* 0x020fe2000f8e02ff */
[----:B------:R-:W-:Y:S02]  /*7c10*/  MOV R17, UR20 ;  /* 0x0000001400117c02 */ /* 0x000fe40008000f00 */
[----:B------:R-:W-:Y:S01]  /*7c20*/  ISETP.GT.AND P3, PT, R0, 0x48, P1 ;  /* 0x000000480000780c */ /* 0x000fe20000f64270 */
[----:B---3--:R-:W-:Y:S02]  /*7c30*/  IMAD R22, R22, UR11, R16 ;  /* 0x0000000b16167c24 */ /* 0x008fe4000f8e0210 */
[----:B------:R-:W-:-:S04]  /*7c40*/  IMAD.WIDE.U32 R16, R17, 0x120, R14 ;  /* 0x0000012011107825 */ /* 0x000fc800078e000e */
[----:B------:R-:W-:-:S05]  /*7c50*/  VIADD R17, R17, UR31 ;  /* 0x0000001f11117c36 */ /* 0x000fca0008000000 */
[----:B------:R2:W-:Y:S01]  /*7c60*/  @P2 STG.E desc[UR16][R16.64], R22 ;  /* 0x0000001610002986 */ /* 0x0005e2000c101910 */
[----:B------:R-:W-:Y:S05]  /*7c70*/  @!P3 BRA `(.L_x_76) ;  /* 0x000000000004b947 */ /* 0x000fea0003800000 */
[----:B------:R3:W5:Y:S02]  /*7c80*/  LDG.E.LTC128B R11, desc[UR16][R236.64+0x20] ;  /* 0x00002010ec0b7981 */ /* 0x000764000c1e1920 */
.L_x_76:
[----:B------:R-:W-:Y:S05]  /*7c90*/  BSYNC B1 ;  /* 0x0000000000017941 */ /* 0x000fea0003800000 */
.L_x_75:
[----:B------:R-:W4:Y:S01]  /*7ca0*/  LDL.LU R23, [R1+0x98] ;  /* 0x0000980001177983 */ /* 0x000f220000300800 */
[----:B--2--5:R-:W-:Y:S01]  /*7cb0*/  IMAD R22, R11, UR18, RZ ;  /* 0x000000120b167c24 */ /* 0x024fe2000f8e02ff */
[----:B------:R-:W-:Y:S01]  /*7cc0*/  UIMAD.WIDE.U32 UR12, UR22, 0x7, UR12 ;  /* 0x00000007160c78a5 */ /* 0x000fe2000f8e000c */
[----:B------:R-:W-:Y:S03]  /*7cd0*/  BSSY B1, `(.L_x_77) ;  /* 0x0000010000017945 */ /* 0x000fe60003800000 */
[----:B------:R-:W-:-:S04]  /*7ce0*/  UIADD3 UR12, UP0, UR12, UR22, URZ ;  /* 0x000000160c0c7290 */ /* 0x000fc8000ff1e03f */
[----:B------:R-:W-:Y:S01]  /*7cf0*/  UIADD3.X UR13, UR23, UR10, UR13, UP0, !UPT ;  /* 0x0000000a170d7290 */ /* 0x000fe200087fe40d */
[----:B----4-:R-:W-:-:S05]  /*7d00*/  IMAD R22, R23, UR11, R22 ;  /* 0x0000000b17167c24 */ /* 0x010fca000f8e0216 */
[----:B------:R2:W-:Y:S02]  /*7d10*/  @P3 STG.E desc[UR16][R18.64+0x20], R22 ;  /* 0x0000201612003986 */ /* 0x0005e4000c101910 */
[----:B--2---:R-:W-:-:S04]  /*7d20*/  IMAD.U32 R18, RZ, RZ, UR22 ;  /* 0x00000016ff127e24 */ /* 0x004fc8000f8e00ff */
[----:B------:R-:W-:-:S03]  /*7d30*/  IMAD.WIDE.U32 R18, R8, R18, UR12 ;  /* 0x0000000c08127e25 */ /* 0x000fc6000f8e0012 */
[----:B------:R-:W-:-:S04]  /*7d40*/  IADD3 R18, P2, R2, R18, RZ ;  /* 0x0000001202127210 */ /* 0x000fc80007f5e0ff */
[----:B------:R-:W-:-:S03]  /*7d50*/  IADD3.X R19, R3, R9, R19, P2, !PT ;  /* 0x0000000903137210 */ /* 0x000fc600017fe413 */
[----:B------:R-:W-:-:S04]  /*7d60*/  IMAD.WIDE.U32 R18, R10, UR8, R18 ;  /* 0x000000080a127c25 */ /* 0x000fc8000f8e0012 */
[----:B------:R-:W-:Y:S01]  /*7d70*/  VIADD R19, R19, UR9 ;  /* 0x0000000913137c36 */ /* 0x000fe20008000000 */
[----:B------:R-:W-:-:S04]  /*7d80*/  LEA R234, P2, R18, UR24, 0x2 ;  /* 0x0000001812ea7c11 */ /* 0x000fc8000f8410ff */
[----:B------:R-:W-:Y:S02]  /*7d90*/  LEA.HI.X R235, R18, UR25, R19, 0x2, P2 ;  /* 0x0000001912eb7c11 */ /* 0x000fe400090f1413 */
[----:B------:R-:W-:-:S13]  /*7da0*/  ISETP.GT.AND P2, PT, R0, 0x49, P1 ;  /* 0x000000490000780c */ /* 0x000fda0000f44270 */
[----:B------:R-:W-:Y:S05]  /*7db0*/  @!P2 BRA `(.L_x_78) ;  /* 0x000000000004a947 */ /* 0x000fea0003800000 */
[----:B------:R2:W5:Y:S02]  /*7dc0*/  LDG.E.LTC128B R11, desc[UR16][R234.64+0x20] ;  /* 0x00002010ea0b7981 */ /* 0x000564000c1e1920 */
.L_x_78:
[----:B------:R-:W-:Y:S05]  /*7dd0*/  BSYNC B1 ;  /* 0x0000000000017941 */ /* 0x000fea0003800000 */
.L_x_77:
[----:B------:R-:W4:Y:S01]  /*7de0*/  LDL.LU R19, [R1+0x9c] ;  /* 0x00009c0001137983 */ /* 0x000f220000300800 */
[----:B-----5:R-:W-:Y:S01]  /*7df0*/  IMAD R18, R11, UR18, RZ ;  /* 0x000000120b127c24 */ /* 0x020fe2000f8e02ff */
[----:B------:R-:W-:Y:S02]  /*7e00*/  ISETP.GT.AND P5, PT, R0, 0x50, P0 ;  /* 0x000000500000780c */ /* 0x000fe400007a4270 */
[----:B------:R-:W3:Y:S01]  /*7e10*/  LDL.LU R22, [R1+0xa0] ;  /* 0x0000a00001167983 */ /* 0x000ee20000300800 */
[----:B----4-:R-:W-:-:S05]  /*7e20*/  IMAD R18, R19, UR11, R18 ;  /* 0x0000000b13127c24 */ /* 0x010fca000f8e0212 */
[----:B------:R4:W-:Y:S02]  /*7e30*/  @P2 STG.E desc[UR16][R16.64+0x20], R18 ;  /* 0x0000201210002986 */ /* 0x0009e4000c101910 */
[----:B----4-:R-:W-:-:S05]  /*7e40*/  MOV R16, UR22 ;  /* 0x0000001600107c02 */ /* 0x010fca0008000f00 */
        /* <DEDUP_REMOVED lines=15> */
[----:B----4-:R-:W-:Y:S01]  /*7f40*/  IADD3 R17, P3, R20, R6, RZ ;  /* 0x0000000614117210 */ /* 0x010fe20007f7e0ff */
[----:B--2---:R-:W-:-:S04]  /*7f50*/  IMAD R16, R11, UR18, RZ ;  /* 0x000000120b107c24 */ /* 0x004fc8000f8e02ff */
[----:B---3--:R-:W-:Y:S02]  /*7f60*/  IMAD R16, R22, UR11, R16 ;  /* 0x0000000b16107c24 */ /* 0x008fe4000f8e0210 */
[----:B------:R-:W-:-:S03]  /*7f70*/  IMAD.X R22, R21, 0x1, R5, P3 ;  /* 0x0000000115167824 */ /* 0x000fc600018e0605 */
[----:B------:R2:W-:Y:S02]  /*7f80*/  @P5 STG.E desc[UR16][R18.64], R16 ;  /* 0x0000001012005986 */ /* 0x0005e4000c101910 */
[----:B--2---:R-:W-:-:S04]  /*7f90*/  LEA R16, P3, R17, UR24, 0x2 ;  /* 0x0000001811107c11 */ /* 0x004fc8000f8610ff */
[----:B------:R-:W-:Y:S01]  /*7fa0*/  LEA.HI.X R17, R17, UR25, R22, 0x2, P3 ;  /* 0x0000001911117c11 */ /* 0x000fe200098f1416 */
[----:B------:R-:W-:Y:S08]  /*7fb0*/  @!P2 BRA `(.L_x_80) ;  /* 0x000000000004a947 */ /* 0x000ff00003800000 */
[----:B------:R2:W5:Y:S02]  /*7fc0*/  LDG.E.LTC128B R11, desc[UR16][R16.64] ;  /* 0x00000010100b7981 */ /* 0x000564000c1e1920 */
.L_x_80:
[----:B------:R-:W-:Y:S05]  /*7fd0*/  BSYNC B1 ;  /* 0x0000000000017941 */ /* 0x000fea0003800000 */
.L_x_79:
        /* <DEDUP_REMOVED lines=22> */
.L_x_82:
[----:B------:R-:W-:Y:S05]  /*8140*/  BSYNC B1 ;  /* 0x0000000000017941 */ /* 0x000fea0003800000 */
.L_x_81:
        /* <DEDUP_REMOVED lines=19> */
.L_x_84:
[----:B------:R-:W-:Y:S05]  /*8280*/  BSYNC B1 ;  /* 0x0000000000017941 */ /* 0x000fea0003800000 */
.L_x_83:
        /* <DEDUP_REMOVED lines=18> */
[----:B------:R-:W-:Y:S01]  /*83b0*/  IADD3.X R21, R18, UR23, RZ, P3, !PT ;  /* 0x0000001712157c10 */ /* 0x000fe20009ffe4ff */
[----:B----4-:R-:W-:-:S04]  /*83c0*/  IMAD.U32 R16, RZ, RZ, UR20 ;  /* 0x00000014ff107e24 */ /* 0x010fc8000f8e00ff */
[----:B------:R-:W-:-:S05]  /*83d0*/  IMAD.WIDE.U32 R16, R16, 0x160, R12 ;  /* 0x0000016010107825 */ /* 0x000fca00078e000c */
[----:B------:R-:W-:Y:S01]  /*83e0*/  IADD3 R17, R17, UR31, RZ ;  /* 0x0000001f11117c10 */ /* 0x000fe2000fffe0ff */
[----:B--2---:R-:W-:-:S04]  /*83f0*/  IMAD R19, R11, UR18, RZ ;  /* 0x000000120b137c24 */ /* 0x004fc8000f8e02ff */
[----:B---3--:R-:W-:-:S05]  /*8400*/  IMAD R19, R22, UR11, R19 ;  /* 0x0000000b16137c24 */ /* 0x008fca000f8e0213 */
[----:B------:R2:W-:Y:S02]  /*8410*/  @P5 STG.E desc[UR16][R16.64], R19 ;  /* 0x0000001310005986 */ /* 0x0005e4000c101910 */
[----:B--2---:R-:W-:-:S05]  /*8420*/  IADD3 R19, P3, R20, R6, RZ ;  /* 0x0000000614137210 */ /* 0x004fca0007f7e0ff */
[----:B------:R-:W-:Y:S01]  /*8430*/  IMAD.X R22, R21, 0x1, R5, P3 ;  /* 0x0000000115167824 */ /* 0x000fe200018e0605 */
[----:B------:R-:W-:-:S04]  /*8440*/  LEA R18, P3, R19, UR24, 0x2 ;  /* 0x0000001813127c11 */ /* 0x000fc8000f8610ff */
[----:B------:R-:W-:Y:S01]  /*8450*/  LEA.HI.X R19, R19, UR25, R22, 0x2, P3 ;  /* 0x0000001913137c11 */ /* 0x000fe200098f1416 */
[----:B------:R-:W-:Y:S08]  /*8460*/  @!P2 BRA `(.L_x_86) ;  /* 0x000000000004a947 */ /* 0x000ff00003800000 */
[----:B------:R2:W5:Y:S02]  /*8470*/  LDG.E.LTC128B R11, desc[UR16][R18.64] ;  /* 0x00000010120b7981 */ /* 0x000564000c1e1920 */
.L_x_86:
[----:B------:R-:W-:Y:S05]  /*8480*/  BSYNC B1 ;  /* 0x0000000000017941 */ /* 0x000fea0003800000 */
.L_x_85:
[----:B------:R-:W3:Y:S01]  /*8490*/  LDL.LU R23, [R1+0xb4] ;  /* 0x0000b40001177983 */ /* 0x000ee20000300800 */
[----:B------:R-:W-:Y:S02]  /*84a0*/  UIMAD.WIDE.U32 UR14, UR22, 0x7, UR14 ;  /* 0x00000007160e78a5 */ /* 0x000fe4000f8e000e */
[----:B--2---:R-:W-:Y:S01]  /*84b0*/  IMAD.U32 R18, RZ, RZ, UR22 ;  /* 0x00000016ff127e24 */ /* 0x004fe2000f8e00ff */
[----:B------:R-:W-:Y:S01]  /*84c0*/  BSSY B1, `(.L_x_87) ;  /* 0x0000013000017945 */ /* 0x000fe20003800000 */
[----:B-----5:R-:W-:Y:S01]  /*84d0*/  IMAD R22, R11, UR18, RZ ;  /* 0x000000120b167c24 */ /* 0x020fe2000f8e02ff */
        /* <DEDUP_REMOVED lines=8> */
[----:B------:R-:W-:Y:S02]  /*8560*/  LEA.HI.X R229, R18, UR25, R19, 0x2, P3 ;  /* 0x0000001912e57c11 */ /* 0x000fe400098f1413 */
[----:B------:R-:W-:Y:S02]  /*8570*/  MOV R18, UR20 ;  /* 0x0000001400127c02 */ /* 0x000fe40008000f00 */
[----:B------:R-:W-:-:S03]  /*8580*/  ISETP.GT.AND P3, PT, R0, 0x58, P1 ;  /* 0x000000580000780c */ /* 0x000fc60000f64270 */
[----:B------:R-:W-:-:S04]  /*8590*/  IMAD.WIDE.U32 R18, R18, 0x160, R14 ;  /* 0x0000016012127825 */ /* 0x000fc800078e000e */
[----:B------:R-:W-:Y:S02]  /*85a0*/  VIADD R19, R19, UR31 ;  /* 0x0000001f13137c36 */ /* 0x000fe40008000000 */
[----:B---3--:R-:W-:-:S05]  /*85b0*/  IMAD R22, R23, UR11, R22 ;  /* 0x0000000b17167c24 */ /* 0x008fca000f8e0216 */
[----:B------:R2:W-:Y:S01]  /*85c0*/  @P2 STG.E desc[UR16][R18.64], R22 ;  /* 0x0000001612002986 */ /* 0x0005e2000c101910 */
[----:B------:R-:W-:Y:S05]  /*85d0*/  @!P3 BRA `(.L_x_88) ;  /* 0x000000000004b947 */ /* 0x000fea0003800000 */
[----:B------:R3:W5:Y:S02]  /*85e0*/  LDG.E.LTC128B R11, desc[UR16][R228.64+0x20] ;  /* 0x00002010e40b7981 */ /* 0x000764000c1e1920 */
.L_x_88:
[----:B------:R-:W-:Y:S05]  /*85f0*/  BSYNC B1 ;  /* 0x0000000000017941 */ /* 0x000fea0003800000 */
.L_x_87:
        /* <DEDUP_REMOVED lines=19> */
.L_x_90:
[----:B------:R-:W-:Y:S05]  /*8730*/  BSYNC B1 ;  /* 0x0000000000017941 */ /* 0x000fea0003800000 */
.L_x_89:
        /* <DEDUP_REMOVED lines=31> */
.L_x_92:
[----:B------:R-:W-:Y:S05]  /*8930*/  BSYNC B1 ;  /* 0x0000000000017941 */ /* 0x000fea0003800000 */
.L_x_91:
[----:B0-----:R-:W3:Y:S01]  /*8940*/  LDL.LU R153, [R1+0xc4] ;  /* 0x0000c40001997983 */ /* 0x001ee20000300800 */
        /* <DEDUP_REMOVED lines=21> */
.L_x_94:
[----:B------:R-:W-:Y:S05]  /*8aa0*/  BSYNC B1 ;  /* 0x0000000000017941 */ /* 0x000fea0003800000 */
.L_x_93:
        /* <DEDUP_REMOVED lines=19> */
.L_x_96:
[----:B------:R-:W-:Y:S05]  /*8be0*/  BSYNC B1 ;  /* 0x0000000000017941 */ /* 0x000fea0003800000 */
.L_x_95:
        /* <DEDUP_REMOVED lines=31> */
.L_x_98:
[----:B------:R-:W-:Y:S05]  /*8de0*/  BSYNC B1 ;  /* 0x0000000000017941 */ /* 0x000fea0003800000 */
.L_x_97:
        /* <DEDUP_REMOVED lines=22> */
.L_x_100:
[----:B------:R-:W-:Y:S05]  /*8f50*/  BSYNC B1 ;  /* 0x0000000000017941 */ /* 0x000fea0003800000 */
.L_x_99:
        /* <DEDUP_REMOVED lines=19> */
.L_x_102:
[----:B------:R-:W-:Y:S05]  /*9090*/  BSYNC B1 ;  /* 0x0000000000017941 */ /* 0x000fea0003800000 */
.L_x_101:
        /* <DEDUP_REMOVED lines=20> */
[----:B----4-:R-:W-:-:S04]  /*91e0*/  IMAD.U32 R154, RZ, RZ, UR20 ;  /* 0x00000014ff9a7e24 */ /* 0x010fc8000f8e00ff */
[----:B------:R-:W-:-:S05]  /*91f0*/  IMAD.WIDE.U32 R154, R154, 0x1c0, R12 ;  /* 0x000001c09a9a7825 */ /* 0x000fca00078e000c */
[----:B------:R-:W-:Y:S01]  /*9200*/  IADD3 R155, R155, UR31, RZ ;  /* 0x0000001f9b9b7c10 */ /* 0x000fe2000fffe0ff */
        /* <DEDUP_REMOVED lines=8> */
.L_x_104:
[----:B------:R-:W-:Y:S05]  /*9290*/  BSYNC B1 ;  /* 0x0000000000017941 */ /* 0x000fea0003800000 */
.L_x_103:
        /* <DEDUP_REMOVED lines=22> */
.L_x_106:
[----:B------:R-:W-:Y:S05]  /*9400*/  BSYNC B1 ;  /* 0x0000000000017941 */ /* 0x000fea0003800000 */
.L_x_105:
        /* <DEDUP_REMOVED lines=19> */
.L_x_108:
[----:B------:R-:W-:Y:S05]  /*9540*/  BSYNC B1 ;  /* 0x0000000000017941 */ /* 0x000fea0003800000 */
.L_x_107:
        /* <DEDUP_REMOVED lines=31> */
.L_x_110:
[----:B------:R-:W-:Y:S05]  /*9740*/  BSYNC B1 ;  /* 0x0000000000017941 */ /* 0x000fea0003800000 */
.L_x_109:
        /* <DEDUP_REMOVED lines=22> */
.L_x_112:
[----:B------:R-:W-:Y:S05]  /*98b0*/  BSYNC B1 ;  /* 0x0000000000017941 */ /* 0x000fea0003800000 */
.L_x_111:
        /* <DEDUP_REMOVED lines=19> */
.L_x_114:
[----:B------:R-:W-:Y:S05]  /*99f0*/  BSYNC B1 ;  /* 0x0000000000017941 */ /* 0x000fea0003800000 */
.L_x_113:
[----:B------:R-:W4:Y:S01]  /*9a00*/  LDL.LU R166, [R1+0xfc] ;  /* 0x0000fc0001a67983 */ /* 0x000f220000300800 */
[----:B-----5:R-:W-:-:S03]  /*9a10*/  IMAD R164, R11, UR18, RZ ;  /* 0x000000120ba47c24 */ /* 0x020fc6000f8e02ff */
[----:B------:R-:W3:Y:S01]  /*9a20*/  LDL.LU R165, [R1+0x100] ;  /* 0x0001000001a57983 */ /* 0x000ee20000300800 */
[----:B----4-:R-:W-:-:S05]  /*9a30*/  IMAD R164, R166, UR11, R164 ;  /* 0x0000000ba6a47c24 */ /* 0x010fca000f8e02a4 */
[----:B------:R4:W-:Y:S01]  /*9a40*/  @P2 STG.E desc[UR16][R162.64+0x20], R164 ;  /* 0x000020a4a2002986 */ /* 0x0009e2000c101910 */
[----:B------:R-:W-:Y:S02]  /*9a50*/  ISETP.GT.AND P2, PT, R0, 0x80, P0 ;  /* 0x000000800000780c */ /* 0x000fe40000744270 */
        /* <DEDUP_REMOVED lines=8> */
[----:B------:R-:W-:Y:S01]  /*9ae0*/  USHF.L.U32 UR31, UR20, 0x9, URZ ;  /* 0x00000009141f7899 */ /* 0x000fe2000800063f */
[----:B------:R-:W-:Y:S01]  /*9af0*/  BSSY B1, `(.L_x_115) ;  /* 0x0000010000017945 */ /* 0x000fe20003800000 */
[----:B------:R-:W-:-:S04]  /*9b00*/  USHF.L.U64.HI UR32, UR20, 0x9, UR21 ;  /* 0x0000000914207899 */ /* 0x000fc80008010215 */
[----:B----4-:R-:W-:-:S04]  /*9b10*/  IADD3 R160, P3, R12, UR31, RZ ;  /* 0x0000001f0ca07c10 */ /* 0x010fc8000ff7e0ff */
[----:B------:R-:W-:Y:S02]  /*9b20*/  IADD3.X R161, R13, UR32, RZ, P3, !PT ;  /* 0x000000200da17c10 */ /* 0x000fe40009ffe4ff */
[----:B------:R-:W-:-:S04]  /*9b30*/  IADD3 R162, P3, R162, UR22, RZ ;  /* 0x00000016a2a27c10 */ /* 0x000fc8000ff7e0ff */
[----:B------:R-:W-:Y:S01]  /*9b40*/  IADD3.X R163, R163, UR23, RZ, P3, !PT ;  /* 0x00000017a3a37c10 */ /* 0x000fe20009ffe4ff */
[----:B--2---:R-:W-:-:S04]  /*9b50*/  IMAD R164, R11, UR18, RZ ;  /* 0x000000120ba47c24 */ /* 0x004fc8000f8e02ff */
[----:B---3--:R-:W-:Y:S01]  /*9b60*/  IMAD R164, R165, UR11, R164 ;  /* 0x0000000ba5a47c24 */ /* 0x008fe2000f8e02a4 */
[----:B------:R-:W-:-:S04]  /*9b70*/  IADD3 R165, P3, R162, R6, RZ ;  /* 0x00000006a2a57210 */ /* 0x000fc80007f7e0ff */
[----:B------:R2:W-:Y:S01]  /*9b80*/  @P2 STG.E desc[UR16][R160.64], R164 ;  /* 0x000000a4a0002986 */ /* 0x0005e2000c101910 */
[----:B------:R-:W-:Y:S01]  /*9b90*/  ISETP.GT.AND P2, PT, R0, 0x81, P0 ;  /* 0x000000810000780c */ /* 0x000fe20000744270 */
[----:B------:R-:W-:Y:S01]  /*9ba0*/  IMAD.X R166, R163, 0x1, R5, P3 ;  /* 0x00000001a3a67824 */ /* 0x000fe200018e0605 */
[----:B--2---:R-:W-:-:S04]  /*9bb0*/  LEA R164, P3, R165, UR24, 0x2 ;  /* 0x00000018a5a47c11 */ /* 0x004fc8000f8610ff */
[----:B------:R-:W-:-:S07]  /*9bc0*/  LEA.HI.X R165, R165, UR25, R166, 0x2, P3 ;  /* 0x00000019a5a57c11 */ /* 0x000fce00098f14a6 */
[----:B------:R-:W-:Y:S05]  /*9bd0*/  @!P2 BRA `(.L_x_116) ;  /* 0x000000000004a947 */ /* 0x000fea0003800000 */
[----:B------:R2:W5:Y:S02]  /*9be0*/  LDG.E.LTC128B R11, desc[UR16][R164.64] ;  /* 0x00000010a40b7981 */ /* 0x000564000c1e1920 */
.L_x_116:
[----:B------:R-:W-:Y:S05]  /*9bf0*/  BSYNC B1 ;  /* 0x0000000000017941 */ /* 0x000fea0003800000 */
.L_x_115:
[----:B------:R-:W3:Y:S01]  /*9c00*/  LDL.LU R169, [R1+0x104] ;  /* 0x0001040001a97983 */ /* 0x000ee20000300800 */
[----:B------:R-:W-:Y:S02]  /*9c10*/  UIMAD.WIDE.U32 UR14, UR22, 0x7, UR14 ;  /* 0x00000007160e78a5 */ /* 0x000fe4000f8e000e */
[----:B--2---:R-:W-:Y:S01]  /*9c20*/  MOV R164, UR22 ;  /* 0x0000001600a47c02 */ /* 0x004fe20008000f00 */
[----:B-----5:R-:W-:Y:S01]  /*9c30*/  IMAD R168, R11, UR18, RZ ;  /* 0x000000120ba87c24 */ /* 0x020fe2000f8e02ff */
[----:B------:R-:W-:Y:S01]  /*9c40*/  ISETP.GT.AND P5, PT, R0, 0x80, P1 ;  /* 0x000000800000780c */ /* 0x000fe20000fa4270 */
[----:B------:R-:W-:Y:S01]  /*9c50*/  UIADD3 UR14, UP0, UR14, UR22, URZ ;  /* 0x000000160e0e7290 */ /* 0x000fe2000ff1e03f */
[----:B------:R-:W-:Y:S03]  /*9c60*/  BSSY B1, `(.L_x_117) ;  /* 0x000000f000017945 */ /* 0x000fe60003800000 */
        /* <DEDUP_REMOVED lines=8> */
[----:B------:R-:W-:-:S04]  /*9cf0*/  IADD3 R166, P3, R14, UR31, RZ ;  /* 0x0000001f0ea67c10 */ /* 0x000fc8000ff7e0ff */
[----:B------:R-:W-:Y:S01]  /*9d00*/  IADD3.X R167, R15, UR32, RZ, P3, !PT ;  /* 0x000000200fa77c10 */ /* 0x000fe20009ffe4ff */
[----:B---3--:R-:W-:-:S05]  /*9d10*/  IMAD R168, R169, UR11, R168 ;  /* 0x0000000ba9a87c24 */ /* 0x008fca000f8e02a8 */
[----:B------:R2:W-:Y:S01]  /*9d20*/  @P2 STG.E desc[UR16][R166.64], R168 ;  /* 0x000000a8a6002986 */ /* 0x0005e2000c101910 */
[----:B------:R-:W-:Y:S05]  /*9d30*/  @!P5 BRA `(.L_x_118) ;  /* 0x000000000004d947 */ /* 0x000fea0003800000 */
[----:B------:R3:W5:Y:S02]  /*9d40*/  LDG.E.LTC128B R11, desc[UR16][R164.64+0x20] ;  /* 0x00002010a40b7981 */ /* 0x000764000c1e1920 */
.L_x_118:
[----:B------:R-:W-:Y:S05]  /*9d50*/  BSYNC B1 ;  /* 0x0000000000017941 */ /* 0x000fea0003800000 */
.L_x_117:
        /* <DEDUP_REMOVED lines=19> */
.L_x_120:
[----:B------:R-:W-:Y:S05]  /*9e90*/  BSYNC B1 ;  /* 0x0000000000017941 */ /* 0x000fea0003800000 */
.L_x_119:
        /* <DEDUP_REMOVED lines=23> */
[----:B---3--:R-:W-:Y:S01]  /*a010*/  IMAD R168, R169, UR11, R168 ;  /* 0x0000000ba9a87c24 */ /* 0x008fe2000f8e02a8 */
[----:B------:R-:W-:-:S04]  /*a020*/  IADD3 R169, P3, R162, R6, RZ ;  /* 0x00000006a2a97210 */ /* 0x000fc80007f7e0ff */
[----:B------:R2:W-:Y:S01]  /*a030*/  @P5 STG.E desc[UR16][R166.64], R168 ;  /* 0x000000a8a6005986 */ /* 0x0005e2000c101910 */
[----:B------:R-:W-:Y:S01]  /*a040*/  IMAD.X R170, R163, 0x1, R5, P3 ;  /* 0x00000001a3aa7824 */ /* 0x000fe200018e0605 */
[----:B--2---:R-:W-:-:S04]  /*a050*/  LEA R168, P3, R169, UR24, 0x2 ;  /* 0x00000018a9a87c11 */ /* 0x004fc8000f8610ff */
[----:B------:R-:W-:Y:S01]  /*a060*/  LEA.HI.X R169, R169, UR25, R170, 0x2, P3 ;  /* 0x00000019a9a97c11 */ /* 0x000fe200098f14aa */
[----:B------:R-:W-:Y:S08]  /*a070*/  @!P2 BRA `(.L_x_122) ;  /* 0x000000000004a947 */ /* 0x000ff00003800000 */
[----:B------:R2:W5:Y:S02]  /*a080*/  LDG.E.LTC128B R11, desc[UR16][R168.64] ;  /* 0x00000010a80b7981 */ /* 0x000564000c1e1920 */
.L_x_122:
[----:B------:R-:W-:Y:S05]  /*a090*/  BSYNC B1 ;  /* 0x0000000000017941 */ /* 0x000fea0003800000 */
.L_x_121:
        /* <DEDUP_REMOVED lines=22> */
.L_x_124:
[----:B------:R-:W-:Y:S05]  /*a200*/  BSYNC B1 ;  /* 0x0000000000017941 */ /* 0x000fea0003800000 */
.L_x_123:
        /* <DEDUP_REMOVED lines=19> */
.L_x_126:
[----:B------:R-:W-:Y:S05]  /*a340*/  BSYNC B1 ;  /* 0x0000000000017941 */ /* 0x000fea0003800000 */
.L_x_125:
        /* <DEDUP_REMOVED lines=31> */
.L_x_128:
[----:B------:R-:W-:Y:S05]  /*a540*/  BSYNC B1 ;  /* 0x0000000000017941 */ /* 0x000fea0003800000 */
.L_x_127:
        /* <DEDUP_REMOVED lines=22> */
.L_x_130:
[----:B------:R-:W-:Y:S05]  /*a6b0*/  BSYNC B1 ;  /* 0x0000000000017941 */ /* 0x000fea0003800000 */
.L_x_129:
        /* <DEDUP_REMOVED lines=19> */
.L_x_132:
[----:B------:R-:W-:Y:S05]  /*a7f0*/  BSYNC B1 ;  /* 0x0000000000017941 */ /* 0x000fea0003800000 */
.L_x_131:
        /* <DEDUP_REMOVED lines=31> */
.L_x_134:
[----:B------:R-:W-:Y:S05]  /*a9f0*/  BSYNC B1 ;  /* 0x0000000000017941 */ /* 0x000fea0003800000 */
.L_x_133:
        /* <DEDUP_REMOVED lines=22> */
.L_x_136:
[----:B------:R-:W-:Y:S05]  /*ab60*/  BSYNC B1 ;  /* 0x0000000000017941 */ /* 0x000fea0003800000 */
.L_x_135:
        /* <DEDUP_REMOVED lines=19> */
.L_x_138:
[----:B------:R-:W-:Y:S05]  /*aca0*/  BSYNC B1 ;  /* 0x0000000000017941 */ /* 0x000fea0003800000 */
.L_x_137:
        /* <DEDUP_REMOVED lines=31> */
.L_x_140:
[----:B------:R-:W-:Y:S05]  /*aea0*/  BSYNC B1 ;  /* 0x0000000000017941 */ /* 0x000fea0003800000 */
.L_x_139:
        /* <DEDUP_REMOVED lines=22> */
.L_x_142:
[----:B------:R-:W-:Y:S05]  /*b010*/  BSYNC B1 ;  /* 0x0000000000017941 */ /* 0x000fea0003800000 */
.L_x_141:
        /* <DEDUP_REMOVED lines=19> */
.L_x_144:
[----:B------:R-:W-:Y:S05]  /*b150*/  BSYNC B1 ;  /* 0x0000000000017941 */ /* 0x000fea0003800000 */
.L_x_143:
        /* <DEDUP_REMOVED lines=31> */
.L_x_146:
[----:B------:R-:W-:Y:S05]  /*b350*/  BSYNC B1 ;  /* 0x0000000000017941 */ /* 0x000fea0003800000 */
.L_x_145:
        /* <DEDUP_REMOVED lines=22> */
.L_x_148:
[----:B------:R-:W-:Y:S05]  /*b4c0*/  BSYNC B1 ;  /* 0x0000000000017941 */ /* 0x000fea0003800000 */
.L_x_147:
        /* <DEDUP_REMOVED lines=19> */
.L_x_150:
[----:B------:R-:W-:Y:S05]  /*b600*/  BSYNC B1 ;  /* 0x0000000000017941 */ /* 0x000fea0003800000 */
.L_x_149:
        /* <DEDUP_REMOVED lines=19> */
[----:B----4-:R-:W-:-:S05]  /*b740*/  MOV R186, UR20 ;  /* 0x0000001400ba7c02 */ /* 0x010fca0008000f00 */
[----:B------:R-:W-:-:S04]  /*b750*/  IMAD.WIDE.U32 R186, R186, 0x2c0, R12 ;  /* 0x000002c0baba7825 */ /* 0x000fc800078e000c */
[----:B------:R-:W-:Y:S02]  /*b760*/  VIADD R187, R187, UR31 ;  /* 0x0000001fbbbb7c36 */ /* 0x000fe40008000000 */
        /* <DEDUP_REMOVED lines=9> */
.L_x_152:
[----:B------:R-:W-:Y:S05]  /*b800*/  BSYNC B1 ;  /* 0x0000000000017941 */ /* 0x000fea0003800000 */
.L_x_151:
[----:B------:R-:W3:Y:S01]  /*b810*/  LDL.LU R193, [R1+0x164] ;  /* 0x0001640001c17983 */ /* 0x000ee20000300800 */
[----:B------:R-:W-:Y:S02]  /*b820*/  UIMAD.WIDE.U32 UR14, UR22, 0x7, UR14 ;  /* 0x00000007160e78a5 */ /* 0x000fe4000f8e000e */
[----:B--2---:R-:W-:Y:S01]  /*b830*/  MOV R188, UR22 ;  /* 0x0000001600bc7c02 */ /* 0x004fe20008000f00 */
[----:B-----5:R-:W-:Y:S01]  /*b840*/  IMAD R192, R11, UR18, RZ ;  /* 0x000000120bc07c24 */ /* 0x020fe2000f8e02ff */
        /* <DEDUP_REMOVED lines=10> */
[----:B------:R-:W-:Y:S01]  /*b8f0*/  IMAD.U32 R190, RZ, RZ, UR20 ;  /* 0x00000014ffbe7e24 */ /* 0x000fe2000f8e00ff */
[----:B------:R-:W-:-:S03]  /*b900*/  ISETP.GT.AND P3, PT, R0, 0xb0, P1 ;  /* 0x000000b00000780c */ /* 0x000fc60000f64270 */
[----:B------:R-:W-:-:S05]  /*b910*/  IMAD.WIDE.U32 R190, R190, 0x2c0, R14 ;  /* 0x000002c0bebe7825 */ /* 0x000fca00078e000e */
[----:B------:R-:W-:Y:S01]  /*b920*/  IADD3 R191, R191, UR31, RZ ;  /* 0x0000001fbfbf7c10 */ /* 0x000fe2000fffe0ff */
[----:B---3--:R-:W-:-:S05]  /*b930*/  IMAD R192, R193, UR11, R192 ;  /* 0x0000000bc1c07c24 */ /* 0x008fca000f8e02c0 */
[----:B------:R2:W-:Y:S01]  /*b940*/  @P2 STG.E desc[UR16][R190.64], R192 ;  /* 0x000000c0be002986 */ /* 0x0005e2000c101910 */
[----:B------:R-:W-:Y:S05]  /*b950*/  @!P3 BRA `(.L_x_154) ;  /* 0x000000000004b947 */ /* 0x000fea0003800000 */
[----:B------:R3:W5:Y:S02]  /*b960*/  LDG.E.LTC128B R11, desc[UR16][R188.64+0x20] ;  /* 0x00002010bc0b7981 */ /* 0x000764000c1e1920 */
.L_x_154:
[----:B------:R-:W-:Y:S05]  /*b970*/  BSYNC B1 ;  /* 0x0000000000017941 */ /* 0x000fea0003800000 */
.L_x_153:
        /* <DEDUP_REMOVED lines=19> */
.L_x_156:
[----:B------:R-:W-:Y:S05]  /*bab0*/  BSYNC B1 ;  /* 0x0000000000017941 */ /* 0x000fea0003800000 */
.L_x_155:
        /* <DEDUP_REMOVED lines=31> */
.L_x_158:
[----:B------:R-:W-:Y:S05]  /*bcb0*/  BSYNC B1 ;  /* 0x0000000000017941 */ /* 0x000fea0003800000 */
.L_x_157:
        /* <DEDUP_REMOVED lines=22> */
.L_x_160:
[----:B------:R-:W-:Y:S05]  /*be20*/  BSYNC B1 ;  /* 0x0000000000017941 */ /* 0x000fea0003800000 */
.L_x_159:
        /* <DEDUP_REMOVED lines=19> */
.L_x_162:
[----:B------:R-:W-:Y:S05]  /*bf60*/  BSYNC B1 ;  /* 0x0000000000017941 */ /* 0x000fea0003800000 */
.L_x_161:
        /* <DEDUP_REMOVED lines=31> */
.L_x_164:
[----:B------:R-:W-:Y:S05]  /*c160*/  BSYNC B1 ;  /* 0x0000000000017941 */ /* 0x000fea0003800000 */
.L_x_163:
        /* <DEDUP_REMOVED lines=22> */
.L_x_166:
[----:B------:R-:W-:Y:S05]  /*c2d0*/  BSYNC B1 ;  /* 0x0000000000017941 */ /* 0x000fea0003800000 */
.L_x_165:
        /* <DEDUP_REMOVED lines=19> */
.L_x_168:
[----:B------:R-:W-:Y:S05]  /*c410*/  BSYNC B1 ;  /* 0x0000000000017941 */ /* 0x000fea0003800000 */
.L_x_167:
        /* <DEDUP_REMOVED lines=31> */
.L_x_170:
[----:B------:R-:W-:Y:S05]  /*c610*/  BSYNC B1 ;  /* 0x0000000000017941 */ /* 0x000fea0003800000 */
.L_x_169:
        /* <DEDUP_REMOVED lines=22> */
.L_x_172:
[----:B------:R-:W-:Y:S05]  /*c780*/  BSYNC B1 ;  /* 0x0000000000017941 */ /* 0x000fea0003800000 */
.L_x_171:
        /* <DEDUP_REMOVED lines=19> */
.L_x_174:
[----:B------:R-:W-:Y:S05]  /*c8c0*/  BSYNC B1 ;  /* 0x0000000000017941 */ /* 0x000fea0003800000 */
.L_x_173:
        /* <DEDUP_REMOVED lines=31> */
.L_x_176:
[----:B------:R-:W-:Y:S05]  /*cac0*/  BSYNC B1 ;  /* 0x0000000000017941 */ /* 0x000fea0003800000 */
.L_x_175:
        /* <DEDUP_REMOVED lines=22> */
.L_x_178:
[----:B------:R-:W-:Y:S05]  /*cc30*/  BSYNC B1 ;  /* 0x0000000000017941 */ /* 0x000fea0003800000 */
.L_x_177:
        /* <DEDUP_REMOVED lines=19> */
.L_x_180:
[----:B------:R-:W-:Y:S05]  /*cd70*/  BSYNC B1 ;  /* 0x0000000000017941 */ /* 0x000fea0003800000 */
.L_x_179:
        /* <DEDUP_REMOVED lines=31> */
.L_x_182:
[----:B------:R-:W-:Y:S05]  /*cf70*/  BSYNC B1 ;  /* 0x0000000000017941 */ /* 0x000fea0003800000 */
.L_x_181:
        /* <DEDUP_REMOVED lines=22> */
.L_x_184:
[----:B------:R-:W-:Y:S05]  /*d0e0*/  BSYNC B1 ;  /* 0x0000000000017941 */ /* 0x000fea0003800000 */
.L_x_183:
        /* <DEDUP_REMOVED lines=19> */
.L_x_186:
[----:B------:R-:W-:Y:S05]  /*d220*/  BSYNC B1 ;  /* 0x0000000000017941 */ /* 0x000fea0003800000 */
.L_x_185:
        /* <DEDUP_REMOVED lines=31> */
.L_x_188:
[----:B------:R-:W-:Y:S05]  /*d420*/  BSYNC B1 ;  /* 0x0000000000017941 */ /* 0x000fea0003800000 */
.L_x_187:
        /* <DEDUP_REMOVED lines=22> */
.L_x_190:
[----:B------:R-:W-:Y:S05]  /*d590*/  BSYNC B1 ;  /* 0x0000000000017941 */ /* 0x000fea0003800000 */
.L_x_189:
        /* <DEDUP_REMOVED lines=19> */
.L_x_192:
[----:B------:R-:W-:Y:S05]  /*d6d0*/  BSYNC B1 ;  /* 0x0000000000017941 */ /* 0x000fea0003800000 */
.L_x_191:
        /* <DEDUP_REMOVED lines=31> */
.L_x_194:
[----:B------:R-:W-:Y:S05]  /*d8d0*/  BSYNC B1 ;  /* 0x0000000000017941 */ /* 0x000fea0003800000 */
.L_x_193:
        /* <DEDUP_REMOVED lines=22> */
.L_x_196:
[----:B------:R-:W-:Y:S05]  /*da40*/  BSYNC B1 ;  /* 0x0000000000017941 */ /* 0x000fea0003800000 */
.L_x_195:
        /* <DEDUP_REMOVED lines=19> */
.L_x_198:
[----:B------:R-:W-:Y:S05]  /*db80*/  BSYNC B1 ;  /* 0x0000000000017941 */ /* 0x000fea0003800000 */
.L_x_197:
        /* <DEDUP_REMOVED lines=31> */
.L_x_200:
[----:B------:R-:W-:Y:S05]  /*dd80*/  BSYNC B1 ;  /* 0x0000000000017941 */ /* 0x000fea0003800000 */
.L_x_199:
        /* <DEDUP_REMOVED lines=22> */
.L_x_202:
[----:B------:R-:W-:Y:S05]  /*def0*/  BSYNC B1 ;  /* 0x0000000000017941 */ /* 0x000fea0003800000 */
.L_x_201:
        /* <DEDUP_REMOVED lines=19> */
.L_x_204:
[----:B------:R-:W-:Y:S05]  /*e030*/  BSYNC B1 ;  /* 0x0000000000017941 */ /* 0x000fea0003800000 */
.L_x_203:
        /* <DEDUP_REMOVED lines=15> */
[----:B------:R-:W-:Y:S01]  /*e130*/  ISETP.GT.AND P0, PT, R0, 0xf9, P0 ;  /* 0x000000f90000780c */ /* 0x000fe20000704270 */
[----:B------:R-:W-:Y:S01]  /*e140*/  BSSY B1, `(.L_x_205) ;  /* 0x000000e000017945 */ /* 0x000fe20003800000 */
[----:B----4-:R-:W-:Y:S02]  /*e150*/  IADD3 R222, P3, P5, R6, UR22, R162 ;  /* 0x0000001606de7c10 */ /* 0x010fe4000fd7e0a2 */
[----:B------:R-:W-:Y:S02]  /*e160*/  MOV R162, UR20 ;  /* 0x0000001400a27c02 */ /* 0x000fe40008000f00 */
[----:B------:R-:W-:-:S03]  /*e170*/  IADD3.X R5, R5, UR23, R4, P3, P5 ;  /* 0x0000001705057c10 */ /* 0x000fc60009fea404 */
[----:B------:R-:W-:-:S04]  /*e180*/  IMAD.WIDE.U32 R162, R162, 0x3e0, R12 ;  /* 0x000003e0a2a27825 */ /* 0x000fc800078e000c */
[----:B------:R-:W-:Y:S02]  /*e190*/  VIADD R7, R163, UR21 ;  /* 0x00000015a3077c36 */ /* 0x000fe40008000000 */
[----:B------:R-:W-:Y:S02]  /*e1a0*/  @P2 IMAD.MOV.U32 R6, RZ, RZ, R162 ;  /* 0x000000ffff062224 */ /* 0x000fe400078e00a2 */
[----:B--2---:R-:W-:-:S04]  /*e1b0*/  IMAD R223, R11, UR18, RZ ;  /* 0x000000120bdf7c24 */ /* 0x004fc8000f8e02ff */
[----:B---3--:R-:W-:-:S05]  /*e1c0*/  IMAD R223, R226, UR11, R223 ;  /* 0x0000000be2df7c24 */ /* 0x008fca000f8e02df */
[----:B------:R2:W-:Y:S01]  /*e1d0*/  @P2 STG.E desc[UR16][R6.64], R223 ;  /* 0x000000df06002986 */ /* 0x0005e2000c101910 */
[----:B------:R-:W-:-:S04]  /*e1e0*/  LEA R4, P2, R222, UR24, 0x2 ;  /* 0x00000018de047c11 */ /* 0x000fc8000f8410ff */
[----:B------:R-:W-:Y:S01]  /*e1f0*/  LEA.HI.X R5, R222, UR25, R5, 0x2, P2 ;  /* 0x00000019de057c11 */ /* 0x000fe200090f1405 */
[----:B------:R-:W-:Y:S08]  /*e200*/  @!P0 BRA `(.L_x_206) ;  /* 0x0000000000048947 */ /* 0x000ff00003800000 */
[----:B------:R3:W5:Y:S02]  /*e210*/  LDG.E.LTC128B R11, desc[UR16][R4.64] ;  /* 0x00000010040b7981 */ /* 0x000764000c1e1920 */
.L_x_206:
[----:B------:R-:W-:Y:S05]  /*e220*/  BSYNC B1 ;  /* 0x0000000000017941 */ /* 0x000fea0003800000 */
.L_x_205:
[----:B------:R-:W4:Y:S01]  /*e230*/  LDL.LU R227, [R1+0x1f4] ;  /* 0x0001f40001e37983 */ /* 0x000f220000300800 */
[----:B------:R-:W-:Y:S01]  /*e240*/  UIMAD.WIDE.U32 UR14, UR22, 0x7, UR14 ;  /* 0x00000007160e78a5 */ /* 0x000fe2000f8e000e */
[----:B-----5:R-:W-:Y:S01]  /*e250*/  IMAD R226, R11, UR18, RZ ;  /* 0x000000120be27c24 */ /* 0x020fe2000f8e02ff */
[----:B------:R-:W-:Y:S02]  /*e260*/  BSSY B1, `(.L_x_207) ;  /* 0x0000013000017945 */ /* 0x000fe40003800000 */
[----:B------:R-:W-:-:S04]  /*e270*/  UIADD3 UR21, UP0, UR14, UR22, URZ ;  /* 0x000000160e157290 */ /* 0x000fc8000ff1e03f */
[----:B------:R-:W-:Y:S02]  /*e280*/  UIADD3.X UR14, UR23, UR10, UR15, UP0, !UPT ;  /* 0x0000000a170e7290 */ /* 0x000fe400087fe40f */
[----:B---3--:R-:W-:-:S04]  /*e290*/  MOV R4, UR21 ;  /* 0x0000001500047c02 */ /* 0x008fc80008000f00 */
[----:B------:R-:W-:Y:S02]  /*e2a0*/  IMAD.U32 R5, RZ, RZ, UR14 ;  /* 0x0000000eff057e24 */ /* 0x000fe4000f8e00ff */
[----:B------:R-:W-:-:S03]  /*e2b0*/  IMAD.WIDE.U32 R4, R8, UR22, R4 ;  /* 0x0000001608047c25 */ /* 0x000fc6000f8e0004 */
[----:B------:R-:W-:-:S04]  /*e2c0*/  IADD3 R222, P2, R2, R4, RZ ;  /* 0x0000000402de7210 */ /* 0x000fc80007f5e0ff */
[----:B--2---:R-:W-:-:S03]  /*e2d0*/  IADD3.X R223, R3, R9, R5, P2, !PT ;  /* 0x0000000903df7210 */ /* 0x004fc600017fe405 */
[----:B------:R-:W-:-:S04]  /*e2e0*/  IMAD.WIDE.U32 R222, R10, UR8, R222 ;  /* 0x000000080ade7c25 */ /* 0x000fc8000f8e00de */
[----:B------:R-:W-:Y:S01]  /*e2f0*/  VIADD R5, R223, UR9 ;  /* 0x00000009df057c36 */ /* 0x000fe20008000000 */
[----:B------:R-:W-:-:S04]  /*e300*/  LEA R4, P2, R222, UR24, 0x2 ;  /* 0x00000018de047c11 */ /* 0x000fc8000f8410ff */
[----:B------:R-:W-:Y:S02]  /*e310*/  LEA.HI.X R5, R222, UR25, R5, 0x2, P2 ;  /* 0x00000019de057c11 */ /* 0x000fe400090f1405 */
[----:B------:R-:W-:Y:S02]  /*e320*/  IADD3 R222, P3, R162, UR26, RZ ;  /* 0x0000001aa2de7c10 */ /* 0x000fe4000ff7e0ff */
[----:B------:R-:W-:Y:S02]  /*e330*/  ISETP.GT.AND P2, PT, R0, 0xf8, P1 ;  /* 0x000000f80000780c */ /* 0x000fe40000f44270 */
[----:B------:R-:W-:Y:S01]  /*e340*/  IADD3.X R223, R7, UR27, RZ, P3, !PT ;  /* 0x0000001b07df7c10 */ /* 0x000fe20009ffe4ff */
[----:B----4-:R-:W-:-:S05]  /*e350*/  IMAD R226, R227, UR11, R226 ;  /* 0x0000000be3e27c24 */ /* 0x010fca000f8e02e2 */
[----:B------:R2:W-:Y:S05]  /*e360*/  @P0 STG.E desc[UR16][R222.64], R226 ;  /* 0x000000e2de000986 */ /* 0x0005ea000c101910 */
[----:B------:R-:W-:Y:S05]  /*e370*/  @!P2 BRA `(.L_x_208) ;  /* 0x000000000004a947 */ /* 0x000fea0003800000 */
[----:B------:R3:W5:Y:S02]  /*e380*/  LDG.E.LTC128B R11, desc[UR16][R4.64+0x20] ;  /* 0x00002010040b7981 */ /* 0x000764000c1e1920 */
.L_x_208:
[----:B------:R-:W-:Y:S05]  /*e390*/  BSYNC B1 ;  /* 0x0000000000017941 */ /* 0x000fea0003800000 */
.L_x_207:
[----:B------:R-:W-:-:S04]  /*e3a0*/  UIMAD.WIDE.U32 UR12, UR22, 0x7, UR12 ;  /* 0x00000007160c78a5 */ /* 0x000fc8000f8e000c */
[----:B------:R-:W-:-:S04]  /*e3b0*/  UIADD3 UR12, UP0, UR12, UR22, URZ ;  /* 0x000000160c0c7290 */ /* 0x000fc8000ff1e03f */
[----:B------:R-:W-:Y:S02]  /*e3c0*/  UIADD3.X UR10, UR23, UR10, UR13, UP0, !UPT ;  /* 0x0000000a170a7290 */ /* 0x000fe400087fe40d */
[----:B--2---:R-:W-:-:S04]  /*e3d0*/  MOV R226, UR12 ;  /* 0x0000000c00e27c02 */ /* 0x004fc80008000f00 */
[----:B------:R-:W-:Y:S02]  /*e3e0*/  IMAD.U32 R227, RZ, RZ, UR10 ;  /* 0x0000000affe37e24 */ /* 0x000fe4000f8e00ff */
[----:B------:R-:W-:-:S03]  /*e3f0*/  IMAD.WIDE.U32 R226, R8, UR22, R226 ;  /* 0x0000001608e27c25 */ /* 0x000fc6000f8e00e2 */
[----:B------:R-:W-:-:S03]  /*e400*/  IADD3 R2, P0, R2, R226, RZ ;  /* 0x000000e202027210 */ /* 0x000fc60007f1e0ff */
[----:B------:R-:W2:Y:S01]  /*e410*/  LDL.LU R226, [R1+0x1f8] ;  /* 0x0001f80001e27983 */ /* 0x000ea20000300800 */
[----:B------:R-:W-:-:S03]  /*e420*/  IADD3.X R3, R3, R9, R227, P0, !PT ;  /* 0x0000000903037210 */ /* 0x000fc600007fe4e3 */
[----:B------:R-:W4:Y:S01]  /*e430*/  LDL R227, [R1+0x208] ;  /* 0x0002080001e37983 */ /* 0x000f220000100800 */
[----:B-----5:R-:W-:Y:S01]  /*e440*/  IMAD R6, R11, UR18, RZ ;  /* 0x000000120b067c24 */ /* 0x020fe2000f8e02ff */
[----:B------:R-:W-:Y:S02]  /*e450*/  @P2 MOV R163, R7 ;  /* 0x0000000700a32202 */ /* 0x000fe40000000f00 */
[----:B------:R-:W-:Y:S01]  /*e460*/  ISETP.GT.AND P1, PT, R0, 0xf9, P1 ;  /* 0x000000f90000780c */ /* 0x000fe20000f24270 */
[----:B------:R-:W-:Y:S01]  /*e470*/  IMAD.WIDE.U32 R8, R10, UR8, R2 ;  /* 0x000000080a087c25 */ /* 0x000fe2000f8e0002 */
[----:B------:R-:W-:Y:S03]  /*e480*/  BSSY B1, `(.L_x_209) ;  /* 0x0000009000017945 */ /* 0x000fe60003800000 */
[----:B------:R-:W-:Y:S01]  /*e490*/  VIADD R3, R9, UR9 ;  /* 0x0000000909037c36 */ /* 0x000fe20008000000 */
[----:B------:R-:W-:-:S04]  /*e4a0*/  LEA R2, P3, R8, UR24, 0x2 ;  /* 0x0000001808027c11 */ /* 0x000fc8000f8610ff */
[----:B------:R-:W-:Y:S01]  /*e4b0*/  LEA.HI.X R3, R8, UR25, R3, 0x2, P3 ;  /* 0x0000001908037c11 */ /* 0x000fe200098f1403 */
[----:B--2---:R-:W-:-:S05]  /*e4c0*/  IMAD R6, R226, UR11, R6 ;  /* 0x0000000be2067c24 */ /* 0x004fca000f8e0206 */
[----:B------:R2:W-:Y:S01]  /*e4d0*/  @P2 STG.E desc[UR16][R162.64+0x20], R6 ;  /* 0x00002006a2002986 */ /* 0x0005e2000c101910 */
[----:B----4-:R-:W-:Y:S01]  /*e4e0*/  ISETP.GT.AND P0, PT, R227, 0x80, PT ;  /* 0x00000080e300780c */ /* 0x010fe20003f04270 */
[----:B------:R-:W-:-:S12]  /*e4f0*/  @!P1 BRA `(.L_x_210) ;  /* 0x0000000000049947 */ /* 0x000fd80003800000 */
[----:B------:R4:W5:Y:S02]  /*e500*/  LDG.E.LTC128B R11, desc[UR16][R2.64+0x20] ;  /* 0x00002010020b7981 */ /* 0x000964000c1e1920 */
.L_x_210:
[----:B------:R-:W-:Y:S05]  /*e510*/  BSYNC B1 ;  /* 0x0000000000017941 */ /* 0x000fea0003800000 */
.L_x_209:
[----:B------:R-:W3:Y:S01]  /*e520*/  LDL.LU R7, [R1+0x1fc] ;  /* 0x0001fc0001077983 */ /* 0x000ee20000300800 */
[----:B--2--5:R-:W-:Y:S01]  /*e530*/  IMAD R6, R11, UR18, RZ ;  /* 0x000000120b067c24 */ /* 0x024fe2000f8e02ff */
[----:B------:R-:W-:Y:S01]  /*e540*/  ISETP.GT.AND P2, PT, R0, RZ, P0 ;  /* 0x000000ff0000720c */ /* 0x000fe20000744270 */
[----:B------:R-:W-:Y:S02]  /*e550*/  BSSY B1, `(.L_x_211) ;  /* 0x0000006000017945 */ /* 0x000fe40003800000 */
[----:B---3--:R-:W-:-:S05]  /*e560*/  IMAD R6, R7, UR11, R6 ;  /* 0x0000000b07067c24 */ /* 0x008fca000f8e0206 */
[----:B------:R2:W-:Y:S05]  /*e570*/  @P1 STG.E desc[UR16][R222.64+0x20], R6 ;  /* 0x00002006de001986 */ /* 0x0005ea000c101910 */
[----:B------:R-:W-:Y:S05]  /*e580*/  @!P2 BRA `(.L_x_212) ;  /* 0x000000000008a947 */ /* 0x000fea0003800000 */
[----:B------:R-:W3:Y:S04]  /*e590*/  LDL.64 R8, [R1+0x250] ;  /* 0x0002500001087983 */ /* 0x000ee80000100a00 */
[----:B---3--:R3:W5:Y:S02]  /*e5a0*/  LDG.E.LTC128B R11, desc[UR16][R8.64+0x200] ;  /* 0x00020010080b7981 */ /* 0x008764000c1e1920 */
.L_x_212:
[----:B------:R-:W-:Y:S05]  /*e5b0*/  BSYNC B1 ;  /* 0x0000000000017941 */ /* 0x000fea0003800000 */
.L_x_211:
[----:B--2--5:R-:W-:Y:S01]  /*e5c0*/  IMAD R6, R11, UR18, RZ ;  /* 0x000000120b067c24 */ /* 0x024fe2000f8e02ff */
[----:B------:R-:W-:Y:S01]  /*e5d0*/  ISETP.GT.AND P3, PT, R0, 0x1, P0 ;  /* 0x000000010000780c */ /* 0x000fe20000764270 */
[----:B------:R-:W-:Y:S01]  /*e5e0*/  BSSY B1, `(.L_x_213) ;  /* 0x0000007000017945 */ /* 0x000fe20003800000 */
[----:B------:R-:W-:Y:S01]  /*e5f0*/  ISETP.GT.AND P1, PT, R227, 0x88, PT ;  /* 0x00000088e300780c */ /* 0x000fe20003f24270 */
[----:B------:R-:W-:-:S05]  /*e600*/  IMAD R6, R24, UR11, R6 ;  /* 0x0000000b18067c24 */ /* 0x000fca000f8e0206 */
[----:B------:R2:W-:Y:S05]  /*e610*/  @P2 STG.E desc[UR16][R12.64+0x200], R6 ;  /* 0x000200060c002986 */ /* 0x0005ea000c101910 */
[----:B------:R-:W-:Y:S05]  /*e620*/  @!P3 BRA `(.L_x_214) ;  /* 0x000000000008b947 */ /* 0x000fea0003800000 */
[----:B---3--:R-:W3:Y:S04]  /*e630*/  LDL.64 R8, [R1+0x248] ;  /* 0x0002480001087983 */ /* 0x008ee80000100a00 */
[----:B---3--:R3:W5:Y:S02]  /*e640*/  LDG.E.LTC128B R11, desc[UR16][R8.64+0x200] ;  /* 0x00020010080b7981 */ /* 0x008764000c1e1920 */
.L_x_214:
[----:B------:R-:W-:Y:S05]  /*e650*/  BSYNC B1 ;  /* 0x0000000000017941 */ /* 0x000fea0003800000 */
.L_x_213:
[----:B--2--5:R-:W-:Y:S01]  /*e660*/  IMAD R6, R11, UR18, RZ ;  /* 0x000000120b067c24 */ /* 0x024fe2000f8e02ff */
[----:B------:R-:W-:Y:S01]  /*e670*/  ISETP.GT.AND P5, PT, R0, RZ, P1 ;  /* 0x000000ff0000720c */ /* 0x000fe20000fa4270 */
[----:B------:R-:W-:Y:S01]  /*e680*/  @P3 IMAD.MOV.U32 R7, RZ, RZ, R15 ;  /* 0x000000ffff073224 */ /* 0x000fe200078e000f */
[----:B------:R-:W-:Y:S01]  /*e690*/  BSSY B1, `(.L_x_215) ;  /* 0x0000007000017945 */ /* 0x000fe20003800000 */
[----:B------:R-:W-:Y:S02]  /*e6a0*/  IMAD R25, R25, UR11, R6 ;  /* 0x0000000b19197c24 */ /* 0x000fe4000f8e0206 */
[----:B------:R-:W-:-:S05]  /*e6b0*/  @P3 IMAD.MOV.U32 R6, RZ, RZ, R14 ;  /* 0x000000ffff063224 */ /* 0x000fca00078e000e */
[----:B------:R2:W-:Y:S03]  /*e6c0*/  @P3 STG.E desc[UR16][R6.64+0x200], R25 ;  /* 0x0002001906003986 */ /* 0x0005e6000c101910 */
[----:B------:R-:W-:Y:S05]  /*e6d0*/  @!P5 BRA `(.L_x_216) ;  /* 0x000000000008d947 */ /* 0x000fea0003800000 */
[----:B---3--:R-:W3:Y:S04]  /*e6e0*/  LDL.LU.64 R8, [R1+0x250] ;  /* 0x0002500001087983 */ /* 0x008ee80000300a00 */
[----:B---3--:R3:W5:Y:S02]  /*e6f0*/  LDG.E.LTC128B R11, desc[UR16][R8.64+0x220] ;  /* 0x00022010080b7981 */ /* 0x008764000c1e1920 */
.L_x_216:
[----:B------:R-:W-:Y:S05]  /*e700*/  BSYNC B1 ;  /* 0x0000000000017941 */ /* 0x000fea0003800000 */
.L_x_215:
[----:B--2--5:R-:W-:Y:S01]  /*e710*/  IMAD R6, R11, UR18, RZ ;  /* 0x000000120b067c24 */ /* 0x024fe2000f8e02ff */
[C---:B------:R-:W-:Y:S01]  /*e720*/  ISETP.GT.AND P3, PT, R0.reuse, 0x1, P1 ;  /* 0x000000010000780c */ /* 0x040fe20000f64270 */
[----:B------:R-:W-:Y:S01]  /*e730*/  BSSY B1, `(.L_x_217) ;  /* 0x0000008000017945 */ /* 0x000fe20003800000 */
[----:B------:R-:W-:Y:S01]  /*e740*/  ISETP.GT.AND P2, PT, R0, 0x8, P0 ;  /* 0x000000080000780c */ /* 0x000fe20000744270 */
[----:B------:R-:W-:Y:S01]  /*e750*/  IMAD R6, R26, UR11, R6 ;  /* 0x0000000b1a067c24 */ /* 0x000fe2000f8e0206 */
[----:B------:R-:W-:-:S04]  /*e760*/  MOV R10, R11 ;  /* 0x0000000b000a7202 */ /* 0x000fc80000000f00 */
[----:B------:R2:W-:Y:S05]  /*e770*/  @P5 STG.E desc[UR16][R12.64+0x220], R6 ;  /* 0x000220060c005986 */ /* 0x0005ea000c101910 */
[----:B------:R-:W-:Y:S05]  /*e780*/  @!P3 BRA `(.L_x_218) ;  /* 0x000000000008b947 */ /* 0x000fea0003800000 */
[----:B---3--:R-:W3:Y:S04]  /*e790*/  LDL.LU.64 R8, [R1+0x248] ;  /* 0x0002480001087983 */ /* 0x008ee80000300a00 */
[----:B---3--:R3:W5:Y:S02]  /*e7a0*/  LDG.E.LTC128B R10, desc[UR16][R8.64+0x220] ;  /* 0x00022010080a7981 */ /* 0x008764000c1e1920 */
.L_x_218:
[----:B------:R-:W-:Y:S05]  /*e7b0*/  BSYNC B1 ;  /* 0x0000000000017941 */ /* 0x000fea0003800000 */
.L_x_217:
[----:B--2---:R-:W2:Y:S01]  /*e7c0*/  LDL.64 R12, [R1+0x240] ;  /* 0x00024000010c7983 */ /* 0x004ea20000100a00 */
[----:B-----5:R-:W-:Y:S02]  /*e7d0*/  IMAD R6, R10, UR18, RZ ;  /* 0x000000120a067c24 */ /* 0x020fe4000f8e02ff */
[----:B---3--:R-:W-:Y:S02]  /*e7e0*/  IMAD.MOV.U32 R8, RZ, RZ, R14 ;  /* 0x000000ffff087224 */ /* 0x008fe400078e000e */
[----:B------:R-:W-:Y:S02]  /*e7f0*/  IMAD R27, R27, UR11, R6 ;  /* 0x0000000b1b1b7c24 */ /* 0x000fe4000f8e0206 */
[----:B------:R-:W-:-:S05]  /*e800*/  IMAD.MOV.U32 R9, RZ, RZ, R15 ;  /* 0x000000ffff097224 */ /* 0x000fca00078e000f */
[----:B------:R3:W-:Y:S04]  /*e810*/  @P3 STG.E desc[UR16][R8.64+0x220], R27 ;  /* 0x0002201b08003986 */ /* 0x0007e8000c101910 */
[----:B--2---:R-:W2:Y:S01]  /*e820*/  @P2 LDG.E.LTC128B R10, desc[UR16][R12.64+0x200] ;  /* 0x000200100c0a2981 */ /* 0x004ea2000c1e1920 */
[----:B------:R-:W-:Y:S01]  /*e830*/  MOV R6, UR20 ;  /* 0x0000001400067c02 */ /* 0x000fe20008000f00 */
[----:B------:R-:W-:Y:S01]  /*e840*/  BSSY B1, `(.L_x_219) ;  /* 0x000000b000017945 */ /* 0x000fe20003800000 */
[----:B------:R-:W-:-:S03]  /*e850*/  ISETP.GT.AND P5, PT, R0, 0x9, P0 ;  /* 0x000000090000780c */ /* 0x000fc600007a4270 */
[----:B---3--:R-:W-:Y:S01]  /*e860*/  IMAD.WIDE.U32 R8, R6, 0x1c, R8 ;  /* 0x0000001c06087825 */ /* 0x008fe200078e0008 */
[----:B------:R-:W-:-:S03]  /*e870*/  IADD3 R6, P3, R14, UR29, RZ ;  /* 0x0000001d0e067c10 */ /* 0x000fc6000ff7e0ff */
[----:B------:R-:W-:Y:S02]  /*e880*/  VIADD R9, R9, UR28 ;  /* 0x0000001c09097c36 */ /* 0x000fe40008000000 */
[----:B--2---:R-:W-:-:S04]  /*e890*/  IMAD R7, R10, UR18, RZ ;  /* 0x000000120a077c24 */ /* 0x004fc8000f8e02ff */
[----:B------:R-:W-:-:S05]  /*e8a0*/  IMAD R28, R28, UR11, R7 ;  /* 0x0000000b1c1c7c24 */ /* 0x000fca000f8e0207 */
[----:B------:R2:W-:Y:S01]  /*e8b0*/  @P2 STG.E desc[UR16][R8.64+0x200], R28 ;  /* 0x0002001c08002986 */ /* 0x0005e2000c101910 */
[----:B------:R-:W-:Y:S05]  /*e8c0*/  @!P5 BRA `(.L_x_220) ;  /* 0x000000000008d947 */ /* 0x000fea0003800000 */
[----:B------:R-:W3:Y:S04]  /*e8d0*/  LDL.64 R24, [R1+0x238] ;  /* 0x0002380001187983 */ /* 0x000ee80000100a00 */
[----:B---3--:R3:W5:Y:S02]  /*e8e0*/  LDG.E.LTC128B R10, desc[UR16][R24.64+0x200] ;  /* 0x00020010180a7981 */ /* 0x008764000c1e1920 */
.L_x_220:
[----:B------:R-:W-:Y:S05]  /*e8f0*/  BSYNC B1 ;  /* 0x0000000000017941 */ /* 0x000fea0003800000 */
.L_x_219:
[----:B-----5:R-:W-:Y:S01]  /*e900*/  IMAD R11, R10, UR18, RZ ;  /* 0x000000120a0b7c24 */ /* 0x020fe2000f8e02ff */
[----:B------:R-:W-:Y:S01]  /*e910*/  IADD3.X R7, R15, UR30, RZ, P3, !PT ;  /* 0x0000001e0f077c10 */ /* 0x000fe20009ffe4ff */
[----:B------:R-:W-:Y:S01]  /*e920*/  BSSY B1, `(.L_x_221) ;  /* 0x0000006000017945 */ /* 0x000fe20003800000 */
[----:B------:R-:W-:Y:S01]  /*e930*/  ISETP.GT.AND P2, PT, R0, 0x8, P1 ;  /* 0x000000080000780c */ /* 0x000fe20000f44270 */
[----:B------:R-:W-:-:S05]  /*e940*/  IMAD R11, R29, UR11, R11 ;  /* 0x0000000b1d0b7c24 */ /* 0x000fca000f8e020b */
[----:B------:R0:W-:Y:S07]  /*e950*/  @P5 STG.E desc[UR16][R6.64+0x200], R11 ;  /* 0x0002000b06005986 */ /* 0x0001ee000c101910 */
[----:B------:R-:W-:Y:S05]  /*e960*/  @!P2 BRA `(.L_x_222) ;  /* 0x000000000004a947 */ /* 0x000fea0003800000 */
[----:B------:R0:W5:Y:S02]  /*e970*/  LDG.E.LTC128B R10, desc[UR16][R12.64+0x220] ;  /* 0x000220100c0a7981 */ /* 0x000164000c1e1920 */
.L_x_222:
[----:B------:R-:W-:Y:S05]  /*e980*/  BSYNC B1 ;  /* 0x0000000000017941 */ /* 0x000fea0003800000 */
.L_x_221:
[----:B0----5:R-:W-:Y:S01]  /*e990*/  IMAD R11, R10, UR18, RZ ;  /* 0x000000120a0b7c24 */ /* 0x021fe2000f8e02ff */
[C---:B------:R-:W-:Y:S01]  /*e9a0*/  ISETP.GT.AND P5, PT, R0.reuse, 0x9, P1 ;  /* 0x000000090000780c */ /* 0x040fe20000fa4270 */
[----:B------:R-:W-:Y:S01]  /*e9b0*/  BSSY B1, `(.L_x_223) ;  /* 0x0000007000017945 */ /* 0x000fe20003800000 */
[----:B------:R-:W-:Y:S01]  /*e9c0*/  ISETP.GT.AND P3, PT, R0, 0x10, P0 ;  /* 0x000000100000780c */ /* 0x000fe20000764270 */
[----:B------:R-:W-:-:S05]  /*e9d0*/  IMAD R11, R30, UR11, R11 ;  /* 0x0000000b1e0b7c24 */ /* 0x000fca000f8e020b */
[----:B------:R0:W-:Y:S05]  /*e9e0*/  @P2 STG.E desc[UR16][R8.64+0x220], R11 ;  /* 0x0002200b08002986 */ /* 0x0001ea000c101910 */
[----:B------:R-:W-:Y:S05]  /*e9f0*/  @!P5 BRA `(.L_x_224) ;  /* 0x000000000008d947 */ /* 0x000fea0003800000 */
[----:B------:R-:W2:Y:S04]  /*ea00*/  LDL.LU.64 R12, [R1+0x238] ;  /* 0x00023800010c7983 */ /* 0x000ea80000300a00 */
[----:B--2---:R2:W5:Y:S02]  /*ea10*/  LDG.E.LTC128B R10, desc[UR16][R12.64+0x220] ;  /* 0x000220100c0a7981 */ /* 0x004564000c1e1920 */
.L_x_224:
[----:B------:R-:W-:Y:S05]  /*ea20*/  BSYNC B1 ;  /* 0x0000000000017941 */ /* 0x000fea0003800000 */
.L_x_223:
[----:B------:R-:W3:Y:S01]  /*ea30*/  LDL.64 R14, [R1+0x230] ;  /* 0x00023000010e7983 */ /* 0x000ee20000100a00 */
[----:B0-2--5:R-:W-:Y:S02]  /*ea40*/  IMAD R8, R10, UR18, RZ ;  /* 0x000000120a087c24 */ /* 0x025fe4000f8e02ff */
[----:B------:R-:W-:Y:S01]  /*ea50*/  IMAD.MOV.U32 R12, RZ, RZ, R10 ;  /* 0x000000ffff0c7224 */ /* 0x000fe200078e000a */
[----:B------:R-:W-:Y:S01]  /*ea60*/  MOV R10, R6 ;  /* 0x00000006000a7202 */ /* 0x000fe20000000f00 */
[----:B------:R-:W-:Y:S02]  /*ea70*/  IMAD R31, R31, UR11, R8 ;  /* 0x0000000b1f1f7c24 */ /* 0x000fe4000f8e0208 */
[----:B------:R-:W-:-:S05]  /*ea80*/  IMAD.MOV.U32 R11, RZ, RZ, R7 ;  /* 0x000000ffff0b7224 */ /* 0x000fca00078e0007 */
[----:B------:R0:W-:Y:S04]  /*ea90*/  @P5 STG.E desc[UR16][R10.64+0x220], R31 ;  /* 0x0002201f0a005986 */ /* 0x0001e8000c101910 */
[----:B---3--:R-:W2:Y:S01]  /*eaa0*/  @P3 LDG.E.LTC128B R12, desc[UR16][R14.64+0x200] ;  /* 0x000200100e0c3981 */ /* 0x008ea2000c1e1920 */
[----:B------:R-:W-:Y:S01]  /*eab0*/  IMAD.U32 R8, RZ, RZ, UR20 ;  /* 0x00000014ff087e24 */ /* 0x000fe2000f8e00ff */
[----:B------:R-:W-:Y:S01]  /*eac0*/  ISETP.GT.AND P6, PT, R0, 0x11, P0 ;  /* 0x000000110000780c */ /* 0x000fe200007c4270 */
[----:B------:R-:W-:Y:S02]  /*ead0*/  BSSY B1, `(.L_x_225) ;  /* 0x000000a000017945 */ /* 0x000fe40003800000 */
[----:B0-----:R-:W-:Y:S01]  /*eae0*/  IMAD.WIDE.U32 R10, R8, 0x1c, R10 ;  /* 0x0000001c080a7825 */ /* 0x001fe200078e000a */
[----:B------:R-:W-:-:S04]  /*eaf0*/  IADD3 R8, P5, R6, UR29, RZ ;  /* 0x0000001d06087c10 */ /* 0x000fc8000ffbe0ff */
[----:B------:R-:W-:Y:S01]  /*eb00*/  IADD3 R11, R11, UR28, RZ ;  /* 0x0000001c0b0b7c10 */ /* 0x000fe2000fffe0ff */
[----:B--2---:R-:W-:-:S04]  /*eb10*/  IMAD R9, R12, UR18, RZ ;  /* 0x000000120c097c24 */ /* 0x004fc8000f8e02ff */
[----:B------:R-:W-:-:S05]  /*eb20*/  IMAD R32, R32, UR11, R9 ;  /* 0x0000000b20207c24 */ /* 0x000fca000f8e0209 */
[----:B------:R0:W-:Y:S01]  /*eb30*/  @P3 STG.E desc[UR16][R10.64+0x200], R32 ;  /* 0x000200200a003986 */ /* 0x0001e2000c101910 */
[----:B------:R-:W-:Y:S05]  /*eb40*/  @!P6 BRA `(.L_x_226) ;  /* 0x000000000008e947 */ /* 0x000fea0003800000 */
[----:B------:R-:W2:Y:S04]  /*eb50*/  LDL.64 R24, [R1+0x228] ;  /* 0x0002280001187983 */ /* 0x000ea80000100a00 */
[----:B--2---:R2:W5:Y:S02]  /*eb60*/  LDG.E.LTC128B R12, desc[UR16][R24.64+0x200] ;  /* 0x00020010180c7981 */ /* 0x004564000c1e1920 */
.L_x_226:
[----:B------:R-:W-:Y:S05]  /*eb70*/  BSYNC B1 ;  /* 0x0000000000017941 */ /* 0x000fea0003800000 */
.L_x_225:
        /* <DEDUP_REMOVED lines=8> */
.L_x_228:
[----:B------:R-:W-:Y:S05]  /*ec00*/  BSYNC B1 ;  /* 0x0000000000017941 */ /* 0x000fea0003800000 */
.L_x_227:
[----:B---3-5:R-:W-:Y:S01]  /*ec10*/  IMAD R6, R12, UR18, RZ ;  /* 0x000000120c067c24 */ /* 0x028fe2000f8e02ff */
[C---:B------:R-:W-:Y:S01]  /*ec20*/  ISETP.GT.AND P5, PT, R0.reuse, 0x11, P1 ;  /* 0x000000110000780c */ /* 0x040fe20000fa4270 */
[----:B------:R-:W-:Y:S01]  /*ec30*/  BSSY B1, `(.L_x_229) ;  /* 0x0000007000017945 */ /* 0x000fe20003800000 */
[----:B------:R-:W-:Y:S01]  /*ec40*/  ISETP.GT.AND P3, PT, R0, 0x18, P0 ;  /* 0x000000180000780c */ /* 0x000fe20000764270 */
[----:B------:R-:W-:-:S05]  /*ec50*/  IMAD R6, R34, UR11, R6 ;  /* 0x0000000b22067c24 */ /* 0x000fca000f8e0206 */
[----:B------:R3:W-:Y:S05]  /*ec60*/  @P2 STG.E desc[UR16][R10.64+0x220], R6 ;  /* 0x000220060a002986 */ /* 0x0007ea000c101910 */
[----:B------:R-:W-:Y:S05]  /*ec70*/  @!P5 BRA `(.L_x_230) ;  /* 0x000000000008d947 */ /* 0x000fea0003800000 */
[----:B0-----:R-:W2:Y:S04]  /*ec80*/  LDL.LU.64 R14, [R1+0x228] ;  /* 0x00022800010e7983 */ /* 0x001ea80000300a00 */
[----:B--2---:R0:W5:Y:S02]  /*ec90*/  LDG.E.LTC128B R12, desc[UR16][R14.64+0x220] ;  /* 0x000220100e0c7981 */ /* 0x004164000c1e1920 */
.L_x_230:
[----:B------:R-:W-:Y:S05]  /*eca0*/  BSYNC B1 ;  /* 0x0000000000017941 */ /* 0x000fea0003800000 */
.L_x_229:
[----:B0-----:R-:W2:Y:S01]  /*ecb0*/  LDL.64 R14, [R1+0x220] ;  /* 0x00022000010e7983 */ /* 0x001ea20000100a00 */
[----:B---3-5:R-:W-:Y:S02]  /*ecc0*/  IMAD R6, R12, UR18, RZ ;  /* 0x000000120c067c24 */ /* 0x028fe4000f8e02ff */
[----:B------:R-:W-:Y:S02]  /*ecd0*/  IMAD.MOV.U32 R10, RZ, RZ, R8 ;  /* 0x000000ffff0a7224 */ /* 0x000fe400078e0008 */
[----:B------:R-:W-:Y:S02]  /*ece0*/  IMAD R35, R35, UR11, R6 ;  /* 0x0000000b23237c24 */ /* 0x000fe4000f8e0206 */
[----:B------:R-:W-:-:S05]  /*ecf0*/  IMAD.MOV.U32 R11, RZ, RZ, R9 ;  /* 0x000000ffff0b7224 */ /* 0x000fca00078e0009 */
[----:B------:R0:W-:Y:S04]  /*ed00*/  @P5 STG.E desc[UR16][R10.64+0x220], R35 ;  /* 0x000220230a005986 */ /* 0x0001e8000c101910 */
[----:B--2---:R-:W2:Y:S01]  /*ed10*/  @P3 LDG.E.LTC128B R12, desc[UR16][R14.64+0x200] ;  /* 0x000200100e0c3981 */ /* 0x004ea2000c1e1920 */
[----:B------:R-:W-:Y:S01]  /*ed20*/  MOV R6, UR20 ;  /* 0x0000001400067c02 */ /* 0x000fe20008000f00 */
[----:B------:R-:W-:Y:S01]  /*ed30*/  BSSY B1, `(.L_x_231) ;  /* 0x000000b000017945 */ /* 0x000fe20003800000 */
[----:B------:R-:W-:-:S03]  /*ed40*/  ISETP.GT.AND P6, PT, R0, 0x19, P0 ;  /* 0x000000190000780c */ /* 0x000fc600007c4270 */
[----:B0-----:R-:W-:Y:S01]  /*ed50*/  IMAD.WIDE.U32 R10, R6, 0x1c, R10 ;  /* 0x0000001c060a7825 */ /* 0x001fe200078e000a */
[----:B------:R-:W-:-:S03]  /*ed60*/  IADD3 R6, P5, R8, UR29, RZ ;  /* 0x0000001d08067c10 */ /* 0x000fc6000ffbe0ff */
[----:B------:R-:W-:Y:S02]  /*ed70*/  VIADD R11, R11, UR28 ;  /* 0x0000001c0b0b7c36 */ /* 0x000fe40008000000 */
[----:B--2---:R-:W-:-:S04]  /*ed80*/  IMAD R7, R12, UR18, RZ ;  /* 0x000000120c077c24 */ /* 0x004fc8000f8e02ff */
[----:B------:R-:W-:-:S05]  /*ed90*/  IMAD R36, R36, UR11, R7 ;  /* 0x0000000b24247c24 */ /* 0x000fca000f8e0207 */
[----:B------:R0:W-:Y:S01]  /*eda0*/  @P3 STG.E desc[UR16][R10.64+0x200], R36 ;  /* 0x000200240a003986 */ /* 0x0001e2000c101910 */
[----:B------:R-:W-:Y:S05]  /*edb0*/  @!P6 BRA `(.L_x_232) ;  /* 0x000000000008e947 */ /* 0x000fea0003800000 */
[----:B------:R-:W2:Y:S04]  /*edc0*/  LDL.64 R24, [R1+0x218] ;  /* 0x0002180001187983 */ /* 0x000ea80000100a00 */
[----:B--2---:R2:W5:Y:S02]  /*edd0*/  LDG.E.LTC128B R12, desc[UR16][R24.64+0x200] ;  /* 0x00020010180c7981 */ /* 0x004564000c1e1920 */
.L_x_232:
[----:B------:R-:W-:Y:S05]  /*ede0*/  BSYNC B1 ;  /* 0x0000000000017941 */ /* 0x000fea0003800000 */
.L_x_231:
        /* <DEDUP_REMOVED lines=8> */
.L_x_234:
[----:B------:R-:W-:Y:S05]  /*ee70*/  BSYNC B1 ;  /* 0x0000000000017941 */ /* 0x000fea0003800000 */
.L_x_233:
        /* <DEDUP_REMOVED lines=9> */
.L_x_236:
[----:B------:R-:W-:Y:S05]  /*ef10*/  BSYNC B1 ;  /* 0x0000000000017941 */ /* 0x000fea0003800000 */
.L_x_235:
[----:B0-----:R-:W2:Y:S01]  /*ef20*/  LDL.64 R14, [R1+0x210] ;  /* 0x00021000010e7983 */ /* 0x001ea20000100a00 */
[----:B---3-5:R-:W-:Y:S01]  /*ef30*/  IMAD R8, R12, UR18, RZ ;  /* 0x000000120c087c24 */ /* 0x028fe2000f8e02ff */
[----:B------:R-:W-:Y:S01]  /*ef40*/  MOV R11, R7 ;  /* 0x00000007000b7202 */ /* 0x000fe20000000f00 */
[----:B------:R-:W-:Y:S02]  /*ef50*/  IMAD.MOV.U32 R10, RZ, RZ, R6 ;  /* 0x000000ffff0a7224 */ /* 0x000fe400078e0006 */
[----:B------:R-:W-:-:S05]  /*ef60*/  IMAD R39, R39, UR11, R8 ;  /* 0x0000000b27277c24 */ /* 0x000fca000f8e0208 */
[----:B------:R0:W-:Y:S04]  /*ef70*/  @P5 STG.E desc[UR16][R10.64+0x220], R39 ;  /* 0x000220270a005986 */ /* 0x0001e8000c101910 */
[----:B--2---:R-:W2:Y:S01]  /*ef80*/  @P3 LDG.E.LTC128B R12, desc[UR16][R14.64+0x200] ;  /* 0x000200100e0c3981 */ /* 0x004ea2000c1e1920 */
[----:B------:R-:W-:Y:S01]  /*ef90*/  IMAD.U32 R9, RZ, RZ, UR20 ;  /* 0x00000014ff097e24 */ /* 0x000fe2000f8e00ff */
[----:B------:R-:W-:Y:S01]  /*efa0*/  ISETP.GT.AND P6, PT, R0, 0x21, P0 ;  /* 0x000000210000780c */ /* 0x000fe200007c4270 */
[----:B------:R-:W-:Y:S01]  /*efb0*/  BSSY B1, `(.L_x_237) ;  /* 0x000000a000017945 */ /* 0x000fe20003800000 */
[----:B------:R-:W-:Y:S01]  /*efc0*/  IADD3 R8, P5, R6, UR29, RZ ;  /* 0x0000001d06087c10 */ /* 0x000fe2000ffbe0ff */
[----:B0-----:R-:W-:-:S04]  /*efd0*/  IMAD.WIDE.U32 R10, R9, 0x1c, R10 ;  /* 0x0000001c090a7825 */ /* 0x001fc800078e000a */
[----:B------:R-:W-:Y:S02]  /*efe0*/  VIADD R11, R11, UR28 ;  /* 0x0000001c0b0b7c36 */ /* 0x000fe40008000000 */
[----:B--2---:R-:W-:-:S04]  /*eff0*/  IMAD R9, R12, UR18, RZ ;  /* 0x000000120c097c24 */ /* 0x004fc8000f8e02ff */
[----:B------:R-:W-:-:S05]  /*f000*/  IMAD R40, R40, UR11, R9 ;  /* 0x0000000b28287c24 */ /* 0x000fca000f8e0209 */
[----:B------:R0:W-:Y:S01]  /*f010*/  @P3 STG.E desc[UR16][R10.64+0x200], R40 ;  /* 0x000200280a003986 */ /* 0x0001e2000c101910 */
[----:B------:R-:W-:Y:S05]  /*f020*/  @!P6 BRA `(.L_x_238) ;  /* 0x000000000008e947 */ /* 0x000fea0003800000 */
[----:B------:R-:W2:Y:S04]  /*f030*/  LDL.64 R24, [R1+0x40] ;  /* 0x0000400001187983 */ /* 0x000ea80000100a00 */
[----:B--2---:R2:W5:Y:S02]  /*f040*/  LDG.E.LTC128B R12, desc[UR16][R24.64+0x200] ;  /* 0x00020010180c7981 */ /* 0x004564000c1e1920 */
.L_x_238:
[----:B------:R-:W-:Y:S05]  /*f050*/  BSYNC B1 ;  /* 0x0000000000017941 */ /* 0x000fea0003800000 */
.L_x_237:
        /* <DEDUP_REMOVED lines=8> */
.L_x_240:
[----:B------:R-:W-:Y:S05]  /*f0e0*/  BSYNC B1 ;  /* 0x0000000000017941 */ /* 0x000fea0003800000 */
.L_x_239:
[----:B-----5:R-:W-:Y:S01]  /*f0f0*/  IMAD R7, R12, UR18, RZ ;  /* 0x000000120c077c24 */ /* 0x020fe2000f8e02ff */
        /* <DEDUP_REMOVED lines=8> */
.L_x_242:
[----:B------:R-:W-:Y:S05]  /*f180*/  BSYNC B1 ;  /* 0x0000000000017941 */ /* 0x000fea0003800000 */
.L_x_241:
[----:B0-----:R-:W2:Y:S01]  /*f190*/  LDL.64 R14, [R1+0x38] ;  /* 0x00003800010e7983 */ /* 0x001ea20000100a00 */
[----:B-----5:R-:W-:-:S04]  /*f1a0*/  IMAD R6, R12, UR18, RZ ;  /* 0x000000120c067c24 */ /* 0x020fc8000f8e02ff */
[----:B------:R-:W-:-:S05]  /*f1b0*/  IMAD R43, R43, UR11, R6 ;  /* 0x0000000b2b2b7c24 */ /* 0x000fca000f8e0206 */
[----:B------:R0:W-:Y:S04]  /*f1c0*/  @P5 STG.E desc[UR16][R8.64+0x220], R43 ;  /* 0x0002202b08005986 */ /* 0x0001e8000c101910 */
[----:B--2---:R-:W2:Y:S01]  /*f1d0*/  @P3 LDG.E.LTC128B R12, desc[UR16][R14.64+0x200] ;  /* 0x000200100e0c3981 */ /* 0x004ea2000c1e1920 */
[----:B------:R-:W-:Y:S01]  /*f1e0*/  MOV R11, UR20 ;  /* 0x00000014000b7c02 */ /* 0x000fe20008000f00 */
[----:B------:R-:W-:Y:S01]  /*f1f0*/  BSSY B1, `(.L_x_243) ;  /* 0x000000b000017945 */ /* 0x000fe20003800000 */
[----:B------:R-:W-:Y:S02]  /*f200*/  ISETP.GT.AND P6, PT, R0, 0x29, P0 ;  /* 0x000000290000780c */ /* 0x000fe400007c4270 */
[----:B------:R-:W-:Y:S01]  /*f210*/  IADD3 R6, P5, R8, UR29, RZ ;  /* 0x0000001d08067c10 */ /* 0x000fe2000ffbe0ff */
[----:B------:R-:W-:-:S04]  /*f220*/  IMAD.WIDE.U32 R10, R11, 0x1c, R8 ;  /* 0x0000001c0b0a7825 */ /* 0x000fc800078e0008 */
[----:B------:R-:W-:Y:S02]  /*f230*/  VIADD R11, R11, UR28 ;  /* 0x0000001c0b0b7c36 */ /* 0x000fe40008000000 */
[----:B--2---:R-:W-:-:S04]  /*f240*/  IMAD R7, R12, UR18, RZ ;  /* 0x000000120c077c24 */ /* 0x004fc8000f8e02ff */
[----:B------:R-:W-:-:S05]  /*f250*/  IMAD R13, R44, UR11, R7 ;  /* 0x0000000b2c0d7c24 */ /* 0x000fca000f8e0207 */
[----:B------:R0:W-:Y:S01]  /*f260*/  @P3 STG.E desc[UR16][R10.64+0x200], R13 ;  /* 0x0002000d0a003986 */ /* 0x0001e2000c101910 */
[----:B------:R-:W-:Y:S05]  /*f270*/  @!P6 BRA `(.L_x_244) ;  /* 0x000000000008e947 */ /* 0x000fea0003800000 */
[----:B------:R-:W2:Y:S04]  /*f280*/  LDL.64 R24, [R1+0x30] ;  /* 0x0000300001187983 */ /* 0x000ea80000100a00 */
[----:B--2---:R2:W5:Y:S02]  /*f290*/  LDG.E.LTC128B R12, desc[UR16][R24.64+0x200] ;  /* 0x00020010180c7981 */ /* 0x004564000c1e1920 */
.L_x_244:
[----:B------:R-:W-:Y:S05]  /*f2a0*/  BSYNC B1 ;  /* 0x0000000000017941 */ /* 0x000fea0003800000 */
.L_x_243:
[----:B0--3-5:R-:W-:Y:S01]  /*f2b0*/  IMAD R8, R12, UR18, RZ ;  /* 0x000000120c087c24 */ /* 0x029fe2000f8e02ff */
[----:B------:R-:W-:Y:S01]  /*f2c0*/  IADD3.X R7, R9, UR30, RZ, P5, !PT ;  /* 0x0000001e09077c10 */ /* 0x000fe2000affe4ff */
[----:B------:R-:W-:Y:S01]  /*f2d0*/  BSSY B1, `(.L_x_245) ;  /* 0x0000006000017945 */ /* 0x000fe20003800000 */
[----:B------:R-:W-:Y:S01]  /*f2e0*/  ISETP.GT.AND P2, PT, R0, 0x28, P1 ;  /* 0x000000280000780c */ /* 0x000fe20000f44270 */
[----:B------:R-:W-:-:S05]  /*f2f0*/  IMAD R45, R45, UR11, R8 ;  /* 0x0000000b2d2d7c24 */ /* 0x000fca000f8e0208 */
[----:B------:R0:W-:Y:S07]  /*f300*/  @P6 STG.E desc[UR16][R6.64+0x200], R45 ;  /* 0x0002002d06006986 */ /* 0x0001ee000c101910 */
[----:B------:R-:W-:Y:S05]  /*f310*/  @!P2 BRA `(.L_x_246) ;  /* 0x000000000004a947 */ /* 0x000fea0003800000 */
[----:B------:R3:W5:Y:S02]  /*f320*/  LDG.E.LTC128B R12, desc[UR16][R14.64+0x220] ;  /* 0x000220100e0c7981 */ /* 0x000764000c1e1920 */
.L_x_246:
[----:B------:R-:W-:Y:S05]  /*f330*/  BSYNC B1 ;  /* 0x0000000000017941 */ /* 0x000fea0003800000 */
.L_x_245:
[----:B-----5:R-:W-:Y:S01]  /*f340*/  IMAD R9, R12, UR18, RZ ;  /* 0x000000120c097c24 */ /* 0x020fe2000f8e02ff */
[C---:B------:R-:W-:Y:S01]  /*f350*/  ISETP.GT.AND P5, PT, R0.reuse, 0x29, P1 ;  /* 0x000000290000780c */ /* 0x040fe20000fa4270 */
[----:B------:R-:W-:Y:S01]  /*f360*/  BSSY B1, `(.L_x_247) ;  /* 0x0000007000017945 */ /* 0x000fe20003800000 */
[----:B------:R-:W-:Y:S01]  /*f370*/  ISETP.GT.AND P3, PT, R0, 0x30, P0 ;  /* 0x000000300000780c */ /* 0x000fe20000764270 */
[----:B------:R-:W-:-:S05]  /*f380*/  IMAD R9, R46, UR11, R9 ;  /* 0x0000000b2e097c24 */ /* 0x000fca000f8e0209 */
[----:B------:R0:W-:Y:S05]  /*f390*/  @P2 STG.E desc[UR16][R10.64+0x220], R9 ;  /* 0x000220090a002986 */ /* 0x0001ea000c101910 */
[----:B------:R-:W-:Y:S05]  /*f3a0*/  @!P5 BRA `(.L_x_248) ;  /* 0x000000000008d947 */ /* 0x000fea0003800000 */
[----:B---3--:R-:W3:Y:S04]  /*f3b0*/  LDL.LU.64 R14, [R1+0x30] ;  /* 0x00003000010e7983 */ /* 0x008ee80000300a00 */
[----:B---3--:R3:W5:Y:S02]  /*f3c0*/  LDG.E.LTC128B R12, desc[UR16][R14.64+0x220] ;  /* 0x000220100e0c7981 */ /* 0x008764000c1e1920 */
.L_x_248:
[----:B------:R-:W-:Y:S05]  /*f3d0*/  BSYNC B1 ;  /* 0x0000000000017941 */ /* 0x000fea0003800000 */
.L_x_247:
[----:B---3--:R-:W3:Y:S01]  /*f3e0*/  LDL.64 R14, [R1+0x28] ;  /* 0x00002800010e7983 */ /* 0x008ee20000100a00 */
[----:B-----5:R-:W-:-:S04]  /*f3f0*/  IMAD R8, R12, UR18, RZ ;  /* 0x000000120c087c24 */ /* 0x020fc8000f8e02ff */
[----:B------:R-:W-:-:S05]  /*f400*/  IMAD R47, R47, UR11, R8 ;  /* 0x0000000b2f2f7c24 */ /* 0x000fca000f8e0208 */
[----:B------:R0:W-:Y:S04]  /*f410*/  @P5 STG.E desc[UR16][R6.64+0x220], R47 ;  /* 0x0002202f06005986 */ /* 0x0001e8000c101910 */
[----:B---3--:R-:W3:Y:S01]  /*f420*/  @P3 LDG.E.LTC128B R12, desc[UR16][R14.64+0x200] ;  /* 0x000200100e0c3981 */ /* 0x008ee2000c1e1920 */
[----:B0-----:R-:W-:Y:S01]  /*f430*/  IMAD.U32 R11, RZ, RZ, UR20 ;  /* 0x00000014ff0b7e24 */ /* 0x001fe2000f8e00ff */
[----:B------:R-:W-:Y:S01]  /*f440*/  ISETP.GT.AND P6, PT, R0, 0x31, P0 ;  /* 0x000000310000780c */ /* 0x000fe200007c4270 */
[----:B------:R-:W-:Y:S01]  /*f450*/  BSSY B1, `(.L_x_249) ;  /* 0x000000a000017945 */ /* 0x000fe20003800000 */
[----:B------:R-:W-:Y:S01]  /*f460*/  IADD3 R8, P5, R6, UR29, RZ ;  /* 0x0000001d06087c10 */ /* 0x000fe2000ffbe0ff */
[----:B------:R-:W-:-:S05]  /*f470*/  IMAD.WIDE.U32 R10, R11, 0x1c, R6 ;  /* 0x0000001c0b0a7825 */ /* 0x000fca00078e0006 */
[----:B------:R-:W-:Y:S01]  /*f480*/  IADD3 R11, R11, UR28, RZ ;  /* 0x0000001c0b0b7c10 */ /* 0x000fe2000fffe0ff */
[----:B---3--:R-:W-:-:S04]  /*f490*/  IMAD R9, R12, UR18, RZ ;  /* 0x000000120c097c24 */ /* 0x008fc8000f8e02ff */
[----:B------:R-:W-:-:S05]  /*f4a0*/  IMAD R13, R48, UR11, R9 ;  /* 0x0000000b300d7c24 */ /* 0x000fca000f8e0209 */
[----:B------:R0:W-:Y:S01]  /*f4b0*/  @P3 STG.E desc[UR16][R10.64+0x200], R13 ;  /* 0x0002000d0a003986 */ /* 0x0001e2000c101910 */
[----:B------:R-:W-:Y:S05]  /*f4c0*/  @!P6 BRA `(.L_x_250) ;  /* 0x000000000008e947 */ /* 0x000fea0003800000 */
[----:B--2---:R-:W2:Y:S04]  /*f4d0*/  LDL.64 R24, [R1+0x20] ;  /* 0x0000200001187983 */ /* 0x004ea80000100a00 */
[----:B--2---:R3:W5:Y:S02]  /*f4e0*/  LDG.E.LTC128B R12, desc[UR16][R24.64+0x200] ;  /* 0x00020010180c7981 */ /* 0x004764000c1e1920 */
.L_x_250:
[----:B------:R-:W-:Y:S05]  /*f4f0*/  BSYNC B1 ;  /* 0x0000000000017941 */ /* 0x000fea0003800000 */
.L_x_249:
        /* <DEDUP_REMOVED lines=8> */
.L_x_252:
[----:B------:R-:W-:Y:S05]  /*f580*/  BSYNC B1 ;  /* 0x0000000000017941 */ /* 0x000fea0003800000 */
.L_x_251:
        /* <DEDUP_REMOVED lines=9> */
.L_x_254:
[----:B------:R-:W-:Y:S05]  /*f620*/  BSYNC B1 ;  /* 0x0000000000017941 */ /* 0x000fea0003800000 */
.L_x_253:
[----:B0-----:R-:W2:Y:S01]  /*f630*/  LDL.64 R14, [R1+0x18] ;  /* 0x00001800010e7983 */ /* 0x001ea20000100a00 */
[----:B-----5:R-:W-:-:S04]  /*f640*/  IMAD R6, R12, UR18, RZ ;  /* 0x000000120c067c24 */ /* 0x020fc8000f8e02ff */
[----:B------:R-:W-:-:S05]  /*f650*/  IMAD R51, R51, UR11, R6 ;  /* 0x0000000b33337c24 */ /* 0x000fca000f8e0206 */
[----:B------:R0:W-:Y:S04]  /*f660*/  @P5 STG.E desc[UR16][R8.64+0x220], R51 ;  /* 0x0002203308005986 */ /* 0x0001e8000c101910 */
[----:B--2---:R-:W2:Y:S01]  /*f670*/  @P3 LDG.E.LTC128B R12, desc[UR16][R14.64+0x200] ;  /* 0x000200100e0c3981 */ /* 0x004ea2000c1e1920 */
[----:B------:R-:W-:Y:S01]  /*f680*/  IMAD.U32 R11, RZ, RZ, UR20 ;  /* 0x00000014ff0b7e24 */ /* 0x000fe2000f8e00ff */
[----:B------:R-:W-:Y:S01]  /*f690*/  ISETP.GT.AND P6, PT, R0, 0x39, P0 ;  /* 0x000000390000780c */ /* 0x000fe200007c4270 */
[----:B------:R-:W-:Y:S01]  /*f6a0*/  BSSY B1, `(.L_x_255) ;  /* 0x000000a000017945 */ /* 0x000fe20003800000 */
[----:B------:R-:W-:Y:S01]  /*f6b0*/  IADD3 R6, P5, R8, UR29, RZ ;  /* 0x0000001d08067c10 */ /* 0x000fe2000ffbe0ff */
[----:B------:R-:W-:-:S04]  /*f6c0*/  IMAD.WIDE.U32 R10, R11, 0x1c, R8 ;  /* 0x0000001c0b0a7825 */ /* 0x000fc800078e0008 */
[----:B------:R-:W-:Y:S02]  /*f6d0*/  VIADD R11, R11, UR28 ;  /* 0x0000001c0b0b7c36 */ /* 0x000fe40008000000 */
[----:B--2---:R-:W-:-:S04]  /*f6e0*/  IMAD R7, R12, UR18, RZ ;  /* 0x000000120c077c24 */ /* 0x004fc8000f8e02ff */
[----:B------:R-:W-:-:S05]  /*f6f0*/  IMAD R13, R52, UR11, R7 ;  /* 0x0000000b340d7c24 */ /* 0x000fca000f8e0207 */
[----:B------:R0:W-:Y:S01]  /*f700*/  @P3 STG.E desc[UR16][R10.64+0x200], R13 ;  /* 0x0002000d0a003986 */ /* 0x0001e2000c101910 */
[----:B------:R-:W-:Y:S05]  /*f710*/  @!P6 BRA `(.L_x_256) ;  /* 0x000000000008e947 */ /* 0x000fea0003800000 */
[----:B---3--:R-:W2:Y:S04]  /*f720*/  LDL.64 R24, [R1+0x10] ;  /* 0x0000100001187983 */ /* 0x008ea80000100a00 */
[----:B--2---:R2:W5:Y:S02]  /*f730*/  LDG.E.LTC128B R12, desc[UR16][R24.64+0x200] ;  /* 0x00020010180c7981 */ /* 0x004564000c1e1920 */
.L_x_256:
[----:B------:R-:W-:Y:S05]  /*f740*/  BSYNC B1 ;  /* 0x0000000000017941 */ /* 0x000fea0003800000 */
.L_x_255:
[----:B0----5:R-:W-:Y:S01]  /*f750*/  IMAD R8, R12, UR18, RZ ;  /* 0x000000120c087c24 */ /* 0x021fe2000f8e02ff */
[----:B------:R-:W-:Y:S01]  /*f760*/  IADD3.X R7, R9, UR30, RZ, P5, !PT ;  /* 0x0000001e09077c10 */ /* 0x000fe2000affe4ff */
[----:B------:R-:W-:Y:S01]  /*f770*/  BSSY B1, `(.L_x_257) ;  /* 0x0000006000017945 */ /* 0x000fe20003800000 */
[----:B------:R-:W-:Y:S01]  /*f780*/  ISETP.GT.AND P2, PT, R0, 0x38, P1 ;  /* 0x000000380000780c */ /* 0x000fe20000f44270 */
[----:B------:R-:W-:-:S05]  /*f790*/  IMAD R53, R53, UR11, R8 ;  /* 0x0000000b35357c24 */ /* 0x000fca000f8e0208 */
[----:B------:R0:W-:Y:S07]  /*f7a0*/  @P6 STG.E desc[UR16][R6.64+0x200], R53 ;  /* 0x0002003506006986 */ /* 0x0001ee000c101910 */
[----:B------:R-:W-:Y:S05]  /*f7b0*/  @!P2 BRA `(.L_x_258) ;  /* 0x000000000004a947 */ /* 0x000fea0003800000 */
[----:B------:R0:W5:Y:S02]  /*f7c0*/  LDG.E.LTC128B R12, desc[UR16][R14.64+0x220] ;  /* 0x000220100e0c7981 */ /* 0x000164000c1e1920 */
.L_x_258:
[----:B------:R-:W-:Y:S05]  /*f7d0*/  BSYNC B1 ;  /* 0x0000000000017941 */ /* 0x000fea0003800000 */
.L_x_257:
        /* <DEDUP_REMOVED lines=9> */
.L_x_260:
[----:B------:R-:W-:Y:S05]  /*f870*/  BSYNC B1 ;  /* 0x0000000000017941 */ /* 0x000fea0003800000 */
.L_x_259:
        /* <DEDUP_REMOVED lines=15> */
[----:B---3--:R-:W2:Y:S04]  /*f970*/  LDL.64 R24, [R1] ;  /* 0x0000000001187983 */ /* 0x008ea80000100a00 */
[----:B--2---:R2:W5:Y:S02]  /*f980*/  LDG.E.LTC128B R12, desc[UR16][R24.64+0x200] ;  /* 0x00020010180c7981 */ /* 0x004564000c1e1920 */
.L_x_262:
[----:B------:R-:W-:Y:S05]  /*f990*/  BSYNC B1 ;  /* 0x0000000000017941 */ /* 0x000fea0003800000 */
.L_x_261:
        /* <DEDUP_REMOVED lines=8> */
.L_x_264:
[----:B------:R-:W-:Y:S05]  /*fa20*/  BSYNC B1 ;  /* 0x0000000000017941 */ /* 0x000fea0003800000 */
.L_x_263:
[----:B-----5:R-:W-:Y:S01]  /*fa30*/  IMAD R7, R12, UR18, RZ ;  /* 0x000000120c077c24 */ /* 0x020fe2000f8e02ff */
[C---:B------:R-:W-:Y:S01]  /*fa40*/  ISETP.GT.AND P5, PT, R0.reuse, 0x41, P1 ;  /* 0x000000410000780c */ /* 0x040fe20000fa4270 */
[----:B------:R-:W-:Y:S01]  /*fa50*/  BSSY B1, `(.L_x_265) ;  /* 0x0000007000017945 */ /* 0x000fe20003800000 */
[----:B------:R-:W-:Y:S01]  /*fa60*/  ISETP.GT.AND P3, PT, R0, 0x48, P0 ;  /* 0x000000480000780c */ /* 0x000fe20000764270 */
[----:B------:R-:W-:-:S05]  /*fa70*/  IMAD R7, R58, UR11, R7 ;  /* 0x0000000b3a077c24 */ /* 0x000fca000f8e0207 */
[----:B------:R0:W-:Y:S05]  /*fa80*/  @P2 STG.E desc[UR16][R10.64+0x220], R7 ;  /* 0x000220070a002986 */ /* 0x0001ea000c101910 */
[----:B------:R-:W-:Y:S05]  /*fa90*/  @!P5 BRA `(.L_x_266) ;  /* 0x000000000008d947 */ /* 0x000fea0003800000 */
[----:B0-----:R-:W2:Y:S04]  /*faa0*/  LDL.LU.64 R14, [R1] ;  /* 0x00000000010e7983 */ /* 0x001ea80000300a00 */
[----:B--2---:R0:W5:Y:S02]  /*fab0*/  LDG.E.LTC128B R12, desc[UR16][R14.64+0x220] ;  /* 0x000220100e0c7981 */ /* 0x004164000c1e1920 */
.L_x_266:
[----:B------:R-:W-:Y:S05]  /*fac0*/  BSYNC B1 ;  /* 0x0000000000017941 */ /* 0x000fea0003800000 */
.L_x_265:
[----:B-----5:R-:W-:-:S04]  /*fad0*/  IMAD R6, R12, UR18, RZ ;  /* 0x000000120c067c24 */ /* 0x020fc8000f8e02ff */
[----:B------:R-:W-:-:S05]  /*fae0*/  IMAD R59, R59, UR11, R6 ;  /* 0x0000000b3b3b7c24 */ /* 0x000fca000f8e0206 */
[----:B------:R1:W-:Y:S04]  /*faf0*/  @P5 STG.E desc[UR16][R8.64+0x220], R59 ;  /* 0x0002203b08005986 */ /* 0x0003e8000c101910 */
[----:B------:R-:W2:Y:S01]  /*fb00*/  @P3 LDG.E.LTC128B R12, desc[UR16][R236.64+0x200] ;  /* 0x00020010ec0c3981 */ /* 0x000ea2000c1e1920 */
[----:B0-----:R-:W-:Y:S01]  /*fb10*/  IMAD.U32 R11, RZ, RZ, UR20 ;  /* 0x00000014ff0b7e24 */ /* 0x001fe2000f8e00ff */
[----:B------:R-:W-:Y:S01]  /*fb20*/  ISETP.GT.AND P6, PT, R0, 0x49, P0 ;  /* 0x000000490000780c */ /* 0x000fe200007c4270 */
[----:B------:R-:W-:Y:S01]  /*fb30*/  BSSY B1, `(.L_x_267) ;  /* 0x0000009000017945 */ /* 0x000fe20003800000 */
[----:B------:R-:W-:Y:S01]  /*fb40*/  IADD3 R6, P5, R8, UR29, RZ ;  /* 0x0000001d08067c10 */ /* 0x000fe2000ffbe0ff */
[----:B------:R-:W-:-:S05]  /*fb50*/  IMAD.WIDE.U32 R10, R11, 0x1c, R8 ;  /* 0x0000001c0b0a7825 */ /* 0x000fca00078e0008 */
[----:B------:R-:W-:Y:S01]  /*fb60*/  IADD3 R11, R11, UR28, RZ ;  /* 0x0000001c0b0b7c10 */ /* 0x000fe2000fffe0ff */
[----:B--2---:R-:W-:-:S04]  /*fb70*/  IMAD R7, R12, UR18, RZ ;  /* 0x000000120c077c24 */ /* 0x004fc8000f8e02ff */
[----:B------:R-:W-:-:S05]  /*fb80*/  IMAD R13, R60, UR11, R7 ;  /* 0x0000000b3c0d7c24 */ /* 0x000fca000f8e0207 */
[----:B------:R1:W-:Y:S01]  /*fb90*/  @P3 STG.E desc[UR16][R10.64+0x200], R13 ;  /* 0x0002000d0a003986 */ /* 0x0003e2000c101910 */
[----:B------:R-:W-:Y:S05]  /*fba0*/  @!P6 BRA `(.L_x_268) ;  /* 0x000000000004e947 */ /* 0x000fea0003800000 */
[----:B------:R0:W5:Y:S02]  /*fbb0*/  LDG.E.LTC128B R12, desc[UR16][R234.64+0x200] ;  /* 0x00020010ea0c7981 */ /* 0x000164000c1e1920 */
.L_x_268:
[----:B------:R-:W-:Y:S05]  /*fbc0*/  BSYNC B1 ;  /* 0x0000000000017941 */ /* 0x000fea0003800000 */
.L_x_267:
[----:B-1---5:R-:W-:Y:S01]  /*fbd0*/  IMAD R8, R12, UR18, RZ ;  /* 0x000000120c087c24 */ /* 0x022fe2000f8e02ff */
[----:B------:R-:W-:Y:S01]  /*fbe0*/  IADD3.X R7, R9, UR30, RZ, P5, !PT ;  /* 0x0000001e09077c10 */ /* 0x000fe2000affe4ff */
[----:B------:R-:W-:Y:S01]  /*fbf0*/  BSSY B1, `(.L_x_269) ;  /* 0x0000006000017945 */ /* 0x000fe20003800000 */
[----:B------:R-:W-:Y:S01]  /*fc00*/  ISETP.GT.AND P2, PT, R0, 0x48, P1 ;  /* 0x000000480000780c */ /* 0x000fe20000f44270 */
[----:B------:R-:W-:-:S05]  /*fc10*/  IMAD R61, R61, UR11, R8 ;  /* 0x0000000b3d3d7c24 */ /* 0x000fca000f8e0208 */
[----:B------:R1:W-:Y:S07]  /*fc20*/  @P6 STG.E desc[UR16][R6.64+0x200], R61 ;  /* 0x0002003d06006986 */ /* 0x0003ee000c101910 */
[----:B------:R-:W-:Y:S05]  /*fc30*/  @!P2 BRA `(.L_x_270) ;  /* 0x000000000004a947 */ /* 0x000fea0003800000 */
[----:B------:R2:W5:Y:S02]  /*fc40*/  LDG.E.LTC128B R12, desc[UR16][R236.64+0x220] ;  /* 0x00022010ec0c7981 */ /* 0x000564000c1e1920 */
.L_x_270:
[----:B------:R-:W-:Y:S05]  /*fc50*/  BSYNC B1 ;  /* 0x0000000000017941 */ /* 0x000fea0003800000 */
.L_x_269:
[----:B-----5:R-:W-:Y:S01]  /*fc60*/  IMAD R9, R12, UR18, RZ ;  /* 0x000000120c097c24 */ /* 0x020fe2000f8e02ff */
[C---:B------:R-:W-:Y:S01]  /*fc70*/  ISETP.GT.AND P5, PT, R0.reuse, 0x49, P1 ;  /* 0x000000490000780c */ /* 0x040fe20000fa4270 */
[----:B------:R-:W-:Y:S01]  /*fc80*/  BSSY B1, `(.L_x_271) ;  /* 0x0000006000017945 */ /* 0x000fe20003800000 */
[----:B------:R-:W-:Y:S01]  /*fc90*/  ISETP.GT.AND P3, PT, R0, 0x50, P0 ;  /* 0x000000500000780c */ /* 0x000fe20000764270 */
[----:B------:R-:W-:-:S05]  /*fca0*/  IMAD R9, R62, UR11, R9 ;  /* 0x0000000b3e097c24 */ /* 0x000fca000f8e0209 */
[----:B------:R0:W-:Y:S05]  /*fcb0*/  @P2 STG.E desc[UR16][R10.64+0x220], R9 ;  /* 0x000220090a002986 */ /* 0x0001ea000c101910 */
[----:B------:R-:W-:Y:S05]  /*fcc0*/  @!P5 BRA `(.L_x_272) ;  /* 0x000000000004d947 */ /* 0x000fea0003800000 */
[----:B------:R0:W5:Y:S02]  /*fcd0*/  LDG.E.LTC128B R12, desc[UR16][R234.64+0x220] ;  /* 0x00022010ea0c7981 */ /* 0x000164000c1e1920 */
.L_x_272:
[----:B------:R-:W-:Y:S05]  /*fce0*/  BSYNC B1 ;  /* 0x0000000000017941 */ /* 0x000fea0003800000 */
.L_x_271:
        /* <DEDUP_REMOVED lines=14> */
[----:B------:R0:W5:Y:S02]  /*fdd0*/  LDG.E.LTC128B R12, desc[UR16][R230.64+0x200] ;  /* 0x00020010e60c7981 */ /* 0x000164000c1e1920 */
.L_x_274:
[----:B------:R-:W-:Y:S05]  /*fde0*/  BSYNC B1 ;  /* 0x0000000000017941 */ /* 0x000fea0003800000 */
.L_x_273:
        /* <DEDUP_REMOVED lines=8> */
.L_x_276:
[----:B------:R-:W-:Y:S05]  /*fe70*/  BSYNC B1 ;  /* 0x0000000000017941 */ /* 0x000fea0003800000 */
.L_x_275:
        /* <DEDUP_REMOVED lines=8> */
.L_x_278:
[----:B------:R-:W-:Y:S05]  /*ff00*/  BSYNC B1 ;  /* 0x0000000000017941 */ /* 0x000fea0003800000 */
.L_x_277:
[----:B-----5:R-:W-:-:S04]  /*ff10*/  IMAD R6, R12, UR18, RZ ;  /* 0x000000120c067c24 */ /* 0x020fc8000f8e02ff */
[----:B------:R-:W-:-:S05]  /*ff20*/  IMAD R67, R67, UR11, R6 ;  /* 0x0000000b43437c24 */ /* 0x000fca000f8e0206 */
[----:B------:R1:W-:Y:S04]  /*ff30*/  @P5 STG.E desc[UR16][R10.64+0x220], R67 ;  /* 0x000220430a005986 */ /* 0x0003e8000c101910 */
[----:B------:R-:W2:Y:S01]  /*ff40*/  @P3 LDG.E.LTC128B R12, desc[UR16][R228.64+0x200] ;  /* 0x00020010e40c3981 */ /* 0x000ea2000c1e1920 */
[----:B0-----:R-:W-:Y:S01]  /*ff50*/  MOV R7, UR20 ;  /* 0x0000001400077c02 */ /* 0x001fe20008000f00 */
        /* <DEDUP_REMOVED lines=10> */
.L_x_280:
[----:B------:R-:W-:Y:S05]  /*10000*/  BSYNC B1 ;  /* 0x0000000000017941 */ /* 0x000fea0003800000 */
.L_x_279:
        /* <DEDUP_REMOVED lines=8> */
.L_x_282:
[----:B------:R-:W-:Y:S05]  /*10090*/  BSYNC B1 ;  /* 0x0000000000017941 */ /* 0x000fea0003800000 */
.L_x_281:
        /* <DEDUP_REMOVED lines=8> */
.L_x_284:
[----:B------:R-:W-:Y:S05]  /*10120*/  BSYNC B1 ;  /* 0x0000000000017941 */ /* 0x000fea0003800000 */
.L_x_283:
[----:B0----5:R-:W-:-:S04]  /*10130*/  IMAD R6, R12, UR18, RZ ;  /* 0x000000120c067c24 */ /* 0x021fc8000f8e02ff */
[----:B------:R-:W-:-:S05]  /*10140*/  IMAD R71, R71, UR11, R6 ;  /* 0x0000000b47477c24 */ /* 0x000fca000f8e0206 */
[----:B------:R0:W-:Y:S04]  /*10150*/  @P5 STG.E desc[UR16][R8.64+0x220], R71 ;  /* 0x0002204708005986 */ /* 0x0001e8000c101910 */
[----:B------:R-:W2:Y:S01]  /*10160*/  @P3 LDG.E.LTC128B R12, desc[UR16][R16.64+0x200] ;  /* 0x00020010100c3981 */ /* 0x000ea2000c1e1920 */
[----:B------:R-:W-:Y:S01]  /*10170*/  IMAD.U32 R7, RZ, RZ, UR20 ;  /* 0x00000014ff077e24 */ /* 0x000fe2000f8e00ff */
        /* <DEDUP_REMOVED lines=10> */
.L_x_286:
[----:B------:R-:W-:Y:S05]  /*10220*/  BSYNC B1 ;  /* 0x0000000000017941 */ /* 0x000fea0003800000 */
.L_x_285:
[----:B01---5:R-:W-:Y:S01]  /*10230*/  IMAD R8, R12, UR18, RZ ;  /* 0x000000120c087c24 */ /* 0x023fe2000f8e02ff */
[----:B------:R-:W-:Y:S01]  /*10240*/  IADD3.X R11, R9, UR30, RZ, P5, !PT ;  /* 0x0000001e090b7c10 */ /* 0x000fe2000affe4ff */
[----:B------:R-:W-:Y:S01]  /*10250*/  BSSY B1, `(.L_x_287) ;  /* 0x0000006000017945 */ /* 0x000fe20003800000 */
[----:B------:R-:W-:Y:S01]  /*10260*/  ISETP.GT.AND P2, PT, R0, 0x60, P1 ;  /* 0x000000600000780c */ /* 0x000fe20000f44270 */
[----:B------:R-:W-:-:S05]  /*10270*/  IMAD R73, R73, UR11, R8 ;  /* 0x0000000b49497c24 */ /* 0x000fca000f8e0208 */
[----:B------:R0:W-:Y:S07]  /*10280*/  @P6 STG.E desc[UR16][R10.64+0x200], R73 ;  /* 0x000200490a006986 */ /* 0x0001ee000c101910 */
[----:B------:R-:W-:Y:S05]  /*10290*/  @!P2 BRA `(.L_x_288) ;  /* 0x000000000004a947 */ /* 0x000fea0003800000 */
[----:B------:R1:W5:Y:S02]  /*102a0*/  LDG.E.LTC128B R12, desc[UR16][R16.64+0x220] ;  /* 0x00022010100c7981 */ /* 0x000364000c1e1920 */
.L_x_288:
[----:B------:R-:W-:Y:S05]  /*102b0*/  BSYNC B1 ;  /* 0x0000000000017941 */ /* 0x000fea0003800000 */
.L_x_287:
        /* <DEDUP_REMOVED lines=8> */
.L_x_290:
[----:B------:R-:W-:Y:S05]  /*10340*/  BSYNC B1 ;  /* 0x0000000000017941 */ /* 0x000fea0003800000 */
.L_x_289:
        /* <DEDUP_REMOVED lines=15> */
.L_x_292:
[----:B------:R-:W-:Y:S05]  /*10440*/  BSYNC B1 ;  /* 0x0000000000017941 */ /* 0x000fea0003800000 */
.L_x_291:
        /* <DEDUP_REMOVED lines=8> */
.L_x_294:
[----:B------:R-:W-:Y:S05]  /*104d0*/  BSYNC B1 ;  /* 0x0000000000017941 */ /* 0x000fea0003800000 */
.L_x_293:
        /* <DEDUP_REMOVED lines=8> */
.L_x_296:
[----:B------:R-:W-:Y:S05]  /*10560*/  BSYNC B1 ;  /* 0x0000000000017941 */ /* 0x000fea0003800000 */
.L_x_295:
[----:B0----5:R-:W-:-:S04]  /*10570*/  IMAD R6, R12, UR18, RZ ;  /* 0x000000120c067c24 */ /* 0x021fc8000f8e02ff */
[----:B------:R-:W-:-:S05]  /*10580*/  IMAD R79, R79, UR11, R6 ;  /* 0x0000000b4f4f7c24 */ /* 0x000fca000f8e0206 */
[----:B------:R0:W-:Y:S04]  /*10590*/  @P5 STG.E desc[UR16][R8.64+0x220], R79 ;  /* 0x0002204f08005986 */ /* 0x0001e8000c101910 */
[----:B------:R-:W2:Y:S01]  /*105a0*/  @P3 LDG.E.LTC128B R12, desc[UR16][R152.64+0x200] ;  /* 0x00020010980c3981 */ /* 0x000ea2000c1e1920 */
        /* <DEDUP_REMOVED lines=11> */
.L_x_298:
[----:B------:R-:W-:Y:S05]  /*10660*/  BSYNC B1 ;  /* 0x0000000000017941 */ /* 0x000fea0003800000 */
.L_x_297:
        /* <DEDUP_REMOVED lines=8> */
.L_x_300:
[----:B------:R-:W-:Y:S05]  /*106f0*/  BSYNC B1 ;  /* 0x0000000000017941 */ /* 0x000fea0003800000 */
.L_x_299:
        /* <DEDUP_REMOVED lines=8> */
.L_x_302:
[----:B------:R-:W-:Y:S05]  /*10780*/  BSYNC B1 ;  /* 0x0000000000017941 */ /* 0x000fea0003800000 */
.L_x_301:
        /* <DEDUP_REMOVED lines=15> */
.L_x_304:
[----:B------:R-:W-:Y:S05]  /*10880*/  BSYNC B1 ;  /* 0x0000000000017941 */ /* 0x000fea0003800000 */
.L_x_303:
        /* <DEDUP_REMOVED lines=8> */
.L_x_306:
[----:B------:R-:W-:Y:S05]  /*10910*/  BSYNC B1 ;  /* 0x0000000000017941 */ /* 0x000fea0003800000 */
.L_x_305:
        /* <DEDUP_REMOVED lines=8> */
.L_x_308:
[----:B------:R-:W-:Y:S05]  /*109a0*/  BSYNC B1 ;  /* 0x0000000000017941 */ /* 0x000fea0003800000 */
.L_x_307:
        /* <DEDUP_REMOVED lines=15> */
.L_x_310:
[----:B------:R-:W-:Y:S05]  /*10aa0*/  BSYNC B1 ;  /* 0x0000000000017941 */ /* 0x000fea0003800000 */
.L_x_309:
        /* <DEDUP_REMOVED lines=8> */
.L_x_312:
[----:B------:R-:W-:Y:S05]  /*10b30*/  BSYNC B1 ;  /* 0x0000000000017941 */ /* 0x000fea0003800000 */
.L_x_311:
        /* <DEDUP_REMOVED lines=8> */
.L_x_314:
[----:B------:R-:W-:Y:S05]  /*10bc0*/  BSYNC B1 ;  /* 0x0000000000017941 */ /* 0x000fea0003800000 */
.L_x_313:
        /* <DEDUP_REMOVED lines=15> */
.L_x_316:
[----:B------:R-:W-:Y:S05]  /*10cc0*/  BSYNC B1 ;  /* 0x0000000000017941 */ /* 0x000fea0003800000 */
.L_x_315:
        /* <DEDUP_REMOVED lines=8> */
.L_x_318:
[----:B------:R-:W-:Y:S05]  /*10d50*/  BSYNC B1 ;  /* 0x0000000000017941 */ /* 0x000fea0003800000 */
.L_x_317:
        /* <DEDUP_REMOVED lines=8> */
.L_x_320:
[----:B------:R-:W-:Y:S05]  /*10de0*/  BSYNC B1 ;  /* 0x0000000000017941 */ /* 0x000fea0003800000 */
.L_x_319:
        /* <DEDUP_REMOVED lines=15> */
.L_x_322:
[----:B------:R-:W-:Y:S05]  /*10ee0*/  BSYNC B1 ;  /* 0x0000000000017941 */ /* 0x000fea0003800000 */
.L_x_321:
        /* <DEDUP_REMOVED lines=8> */
.L_x_324:
[----:B------:R-:W-:Y:S05]  /*10f70*/  BSYNC B1 ;  /* 0x0000000000017941 */ /* 0x000fea0003800000 */
.L_x_323:
        /* <DEDUP_REMOVED lines=8> */
.L_x_326:
[----:B------:R-:W-:Y:S05]  /*11000*/  BSYNC B1 ;  /* 0x0000000000017941 */ /* 0x000fea0003800000 */
.L_x_325:
        /* <DEDUP_REMOVED lines=15> */
.L_x_328:
[----:B------:R-:W-:Y:S05]  /*11100*/  BSYNC B1 ;  /* 0x0000000000017941 */ /* 0x000fea0003800000 */
.L_x_327:
        /* <DEDUP_REMOVED lines=8> */
.L_x_330:
[----:B------:R-:W-:Y:S05]  /*11190*/  BSYNC B1 ;  /* 0x0000000000017941 */ /* 0x000fea0003800000 */
.L_x_329:
        /* <DEDUP_REMOVED lines=8> */
.L_x_332:
[----:B------:R-:W-:Y:S05]  /*11220*/  BSYNC B1 ;  /* 0x0000000000017941 */ /* 0x000fea0003800000 */
.L_x_331:
        /* <DEDUP_REMOVED lines=15> */
.L_x_334:
[----:B------:R-:W-:Y:S05]  /*11320*/  BSYNC B1 ;  /* 0x0000000000017941 */ /* 0x000fea0003800000 */
.L_x_333:
        /* <DEDUP_REMOVED lines=8> */
.L_x_336:
[----:B------:R-:W-:Y:S05]  /*113b0*/  BSYNC B1 ;  /* 0x0000000000017941 */ /* 0x000fea0003800000 */
.L_x_335:
        /* <DEDUP_REMOVED lines=8> */
.L_x_338:
[----:B------:R-:W-:Y:S05]  /*11440*/  BSYNC B1 ;  /* 0x0000000000017941 */ /* 0x000fea0003800000 */
.L_x_337:
        /* <DEDUP_REMOVED lines=15> */
.L_x_340:
[----:B------:R-:W-:Y:S05]  /*11540*/  BSYNC B1 ;  /* 0x0000000000017941 */ /* 0x000fea0003800000 */
.L_x_339:
        /* <DEDUP_REMOVED lines=8> */
.L_x_342:
[----:B------:R-:W-:Y:S05]  /*115d0*/  BSYNC B1 ;  /* 0x0000000000017941 */ /* 0x000fea0003800000 */
.L_x_341:
        /* <DEDUP_REMOVED lines=8> */
.L_x_344:
[----:B------:R-:W-:Y:S05]  /*11660*/  BSYNC B1 ;  /* 0x0000000000017941 */ /* 0x000fea0003800000 */
.L_x_343:
        /* <DEDUP_REMOVED lines=15> */
.L_x_346:
[----:B------:R-:W-:Y:S05]  /*11760*/  BSYNC B1 ;  /* 0x0000000000017941 */ /* 0x000fea0003800000 */
.L_x_345:
        /* <DEDUP_REMOVED lines=8> */
.L_x_348:
[----:B------:R-:W-:Y:S05]  /*117f0*/  BSYNC B1 ;  /* 0x0000000000017941 */ /* 0x000fea0003800000 */
.L_x_347:
        /* <DEDUP_REMOVED lines=8> */
.L_x_350:
[----:B------:R-:W-:Y:S05]  /*11880*/  BSYNC B1 ;  /* 0x0000000000017941 */ /* 0x000fea0003800000 */
.L_x_349:
        /* <DEDUP_REMOVED lines=15> */
.L_x_352:
[----:B------:R-:W-:Y:S05]  /*11980*/  BSYNC B1 ;  /* 0x0000000000017941 */ /* 0x000fea0003800000 */
.L_x_351:
        /* <DEDUP_REMOVED lines=8> */
.L_x_354:
[----:B------:R-:W-:Y:S05]  /*11a10*/  BSYNC B1 ;  /* 0x0000000000017941 */ /* 0x000fea0003800000 */
.L_x_353:
        /* <DEDUP_REMOVED lines=8> */
.L_x_356:
[----:B------:R-:W-:Y:S05]  /*11aa0*/  BSYNC B1 ;  /* 0x0000000000017941 */ /* 0x000fea0003800000 */
.L_x_355:
        /* <DEDUP_REMOVED lines=15> */
.L_x_358:
[----:B------:R-:W-:Y:S05]  /*11ba0*/  BSYNC B1 ;  /* 0x0000000000017941 */ /* 0x000fea0003800000 */
.L_x_357:
        /* <DEDUP_REMOVED lines=8> */
.L_x_360:
[----:B------:R-:W-:Y:S05]  /*11c30*/  BSYNC B1 ;  /* 0x0000000000017941 */ /* 0x000fea0003800000 */
.L_x_359:
        /* <DEDUP_REMOVED lines=8> */
.L_x_362:
[----:B------:R-:W-:Y:S05]  /*11cc0*/  BSYNC B1 ;  /* 0x0000000000017941 */ /* 0x000fea0003800000 */
.L_x_361:
        /* <DEDUP_REMOVED lines=15> */
.L_x_364:
[----:B------:R-:W-:Y:S05]  /*11dc0*/  BSYNC B1 ;  /* 0x0000000000017941 */ /* 0x000fea0003800000 */
.L_x_363:
        /* <DEDUP_REMOVED lines=8> */
.L_x_366:
[----:B------:R-:W-:Y:S05]  /*11e50*/  BSYNC B1 ;  /* 0x0000000000017941 */ /* 0x000fea0003800000 */
.L_x_365:
        /* <DEDUP_REMOVED lines=8> */
.L_x_368:
[----:B------:R-:W-:Y:S05]  /*11ee0*/  BSYNC B1 ;  /* 0x0000000000017941 */ /* 0x000fea0003800000 */
.L_x_367:
        /* <DEDUP_REMOVED lines=15> */
.L_x_370:
[----:B------:R-:W-:Y:S05]  /*11fe0*/  BSYNC B1 ;  /* 0x0000000000017941 */ /* 0x000fea0003800000 */
.L_x_369:
        /* <DEDUP_REMOVED lines=8> */
.L_x_372:
[----:B------:R-:W-:Y:S05]  /*12070*/  BSYNC B1 ;  /* 0x0000000000017941 */ /* 0x000fea0003800000 */
.L_x_371:
        /* <DEDUP_REMOVED lines=8> */
.L_x_374:
[----:B------:R-:W-:Y:S05]  /*12100*/  BSYNC B1 ;  /* 0x0000000000017941 */ /* 0x000fea0003800000 */
.L_x_373:
        /* <DEDUP_REMOVED lines=15> */
.L_x_376:
[----:B------:R-:W-:Y:S05]  /*12200*/  BSYNC B1 ;  /* 0x0000000000017941 */ /* 0x000fea0003800000 */
.L_x_375:
        /* <DEDUP_REMOVED lines=8> */
.L_x_378:
[----:B------:R-:W-:Y:S05]  /*12290*/  BSYNC B1 ;  /* 0x0000000000017941 */ /* 0x000fea0003800000 */
.L_x_377:
        /* <DEDUP_REMOVED lines=8> */
.L_x_380:
[----:B------:R-:W-:Y:S05]  /*12320*/  BSYNC B1 ;  /* 0x0000000000017941 */ /* 0x000fea0003800000 */
.L_x_379:
        /* <DEDUP_REMOVED lines=15> */
.L_x_382:
[----:B------:R-:W-:Y:S05]  /*12420*/  BSYNC B1 ;  /* 0x0000000000017941 */ /* 0x000fea0003800000 */
.L_x_381:
        /* <DEDUP_REMOVED lines=8> */
.L_x_384:
[----:B------:R-:W-:Y:S05]  /*124b0*/  BSYNC B1 ;  /* 0x0000000000017941 */ /* 0x000fea0003800000 */
.L_x_383:
        /* <DEDUP_REMOVED lines=8> */
.L_x_386:
[----:B------:R-:W-:Y:S05]  /*12540*/  BSYNC B1 ;  /* 0x0000000000017941 */ /* 0x000fea0003800000 */
.L_x_385:
        /* <DEDUP_REMOVED lines=15> */
.L_x_388:
[----:B------:R-:W-:Y:S05]  /*12640*/  BSYNC B1 ;  /* 0x0000000000017941 */ /* 0x000fea0003800000 */
.L_x_387:
        /* <DEDUP_REMOVED lines=8> */
.L_x_390:
[----:B------:R-:W-:Y:S05]  /*126d0*/  BSYNC B1 ;  /* 0x0000000000017941 */ /* 0x000fea0003800000 */
.L_x_389:
        /* <DEDUP_REMOVED lines=8> */
.L_x_392:
[----:B------:R-:W-:Y:S05]  /*12760*/  BSYNC B1 ;  /* 0x0000000000017941 */ /* 0x000fea0003800000 */
.L_x_391:
        /* <DEDUP_REMOVED lines=15> */
.L_x_394:
[----:B------:R-:W-:Y:S05]  /*12860*/  BSYNC B1 ;  /* 0x0000000000017941 */ /* 0x000fea0003800000 */
.L_x_393:
        /* <DEDUP_REMOVED lines=8> */
.L_x_396:
[----:B------:R-:W-:Y:S05]  /*128f0*/  BSYNC B1 ;  /* 0x0000000000017941 */ /* 0x000fea0003800000 */
.L_x_395:
        /* <DEDUP_REMOVED lines=8> */
.L_x_398:
[----:B------:R-:W-:Y:S05]  /*12980*/  BSYNC B1 ;  /* 0x0000000000017941 */ /* 0x000fea0003800000 */
.L_x_397:
        /* <DEDUP_REMOVED lines=15> */
.L_x_400:
[----:B------:R-:W-:Y:S05]  /*12a80*/  BSYNC B1 ;  /* 0x0000000000017941 */ /* 0x000fea0003800000 */
.L_x_399:
        /* <DEDUP_REMOVED lines=8> */
.L_x_402:
[----:B------:R-:W-:Y:S05]  /*12b10*/  BSYNC B1 ;  /* 0x0000000000017941 */ /* 0x000fea0003800000 */
.L_x_401:
[----:B0----5:R-:W-:Y:S01]  /*12b20*/  IMAD R5, R12, UR18, RZ ;  /* 0x000000120c057c24 */ /* 0x021fe2000f8e02ff */
[----:B------:R-:W-:Y:S01]  /*12b30*/  ISETP.GT.AND P1, PT, R0, 0xf9, P1 ;  /* 0x000000f90000780c */ /* 0x000fe20000f24270 */
[----:B------:R-:W-:Y:S02]  /*12b40*/  BSSY B1, `(.L_x_403) ;  /* 0x0000005000017945 */ /* 0x000fe40003800000 */
[----:B------:R-:W-:-:S05]  /*12b50*/  IMAD R5, R150, UR11, R5 ;  /* 0x0000000b96057c24 */ /* 0x000fca000f8e0205 */
[----:B------:R0:W-:Y:S05]  /*12b60*/  @P3 STG.E desc[UR16][R6.64+0x220], R5 ;  /* 0x0002200506003986 */ /* 0x0001ea000c101910 */
[----:B------:R-:W-:Y:S05]  /*12b70*/  @!P1 BRA `(.L_x_404) ;  /* 0x0000000000049947 */ /* 0x000fea0003800000 */
[----:B------:R0:W5:Y:S02]  /*12b80*/  LDG.E.LTC128B R12, desc[UR16][R2.64+0x220] ;  /* 0x00022010020c7981 */ /* 0x000164000c1e1920 */
.L_x_404:
[----:B------:R-:W-:Y:S05]  /*12b90*/  BSYNC B1 ;  /* 0x0000000000017941 */ /* 0x000fea0003800000 */
.L_x_403:
[----:B-----5:R-:W-:-:S04]  /*12ba0*/  IMAD R12, R12, UR18, RZ ;  /* 0x000000120c0c7c24 */ /* 0x020fc8000f8e02ff */
[----:B------:R-:W-:Y:S01]  /*12bb0*/  IMAD R151, R151, UR11, R12 ;  /* 0x0000000b97977c24 */ /* 0x000fe2000f8e020c */
[----:B------:R-:W-:Y:S06]  /*12bc0*/  @!P1 BRA `(.L_x_405) ;  /* 0x0000004c00649947 */ /* 0x000fec0003800000 */
[----:B------:R0:W-:Y:S01]  /*12bd0*/  STG.E desc[UR16][R8.64+0x220], R151 ;  /* 0x0002209708007986 */ /* 0x0001e2000c101910 */
[----:B------:R-:W-:Y:S05]  /*12be0*/  BRA `(.L_x_405) ;  /* 0x0000004c005c7947 */ /* 0x000fea0003800000 */
.L_x_22:
[----:B------:R-:W2:Y:S01]  /*12bf0*/  LDL.LU R2, [R1] ;  /* 0x0000000001027983 */ /* 0x000ea20000300800 */
[----:B------:R-:W-:-:S03]  /*12c00*/  ULDC.64 UR8, c[0x0][0x6c0] ;  /* 0x0001b00000087ab9 */ /* 0x000fc60000000a00 */
[----:B------:R-:W3:Y:S04]  /*12c10*/  LDL.LU R6, [R1+0x4] ;  /* 0x0000040001067983 */ /* 0x000ee80000300800 */
[----:B------:R-:W4:Y:S04]  /*12c20*/  LDL.LU R7, [R1+0x8] ;  /* 0x0000080001077983 */ /* 0x000f280000300800 */
[----:B------:R-:W5:Y:S04]  /*12c30*/  LDL.LU R8, [R1+0xc] ;  /* 0x00000c0001087983 */ /* 0x000f680000300800 */
        /* <DEDUP_REMOVED lines=90> */
[----:B------:R-:W5:Y:S01]  /*131e0*/  LDL.LU R154, [R1+0x208] ;  /* 0x00020800019a7983 */ /* 0x000f620000300800 */
[----:B------:R-:W-:Y:S01]  /*131f0*/  LEA R4, P1, R14, UR8, 0x2 ;  /* 0x000000080e047c11 */ /* 0x000fe2000f8210ff */
[----:B--2---:R-:W-:-:S02]  /*13200*/  IMAD R2, R2, UR11, RZ ;  /* 0x0000000b02027c24 */ /* 0x004fc4000f8e02ff */
[----:B---3--:R-:W-:Y:S01]  /*13210*/  IMAD R6, R6, UR11, RZ ;  /* 0x0000000b06067c24 */ /* 0x008fe2000f8e02ff */
[----:B------:R-:W-:Y:S01]  /*13220*/  LEA.HI.X R5, R14, UR9, R18, 0x2, P1 ;  /* 0x000000090e057c11 */ /* 0x000fe200088f1412 */
[----:B------:R-:W-:Y:S01]  /*13230*/  USHF.L.U64.HI UR8, UR20, 0x2, UR21 ;  /* 0x0000000214087899 */ /* 0x000fe20008010215 */
[----:B------:R-:W2:Y:S04]  /*13240*/  LDL.LU R152, [R1+0x1f4] ;  /* 0x0001f40001987983 */ /* 0x000ea80000300800 */
[----:B------:R0:W-:Y:S01]  /*13250*/  @P2 STG.E desc[UR16][R4.64], R2 ;  /* 0x0000000204002986 */ /* 0x0001e2000c101910 */
[----:B------:R-:W-:Y:S01]  /*13260*/  ISETP.GT.AND P2, PT, R0, 0x1, P0 ;  /* 0x000000010000780c */ /* 0x000fe20000744270 */
[----:B----4-:R-:W-:Y:S02]  /*13270*/  IMAD R7, R7, UR11, RZ ;  /* 0x0000000b07077c24 */ /* 0x010fe4000f8e02ff */
[----:B------:R-:W3:Y:S04]  /*13280*/  LDL.LU R22, [R1+0x1f8] ;  /* 0x0001f80001167983 */ /* 0x000ee80000300800 */
[----:B------:R-:W4:Y:S01]  /*13290*/  LDL.LU R20, [R1+0x1fc] ;  /* 0x0001fc0001147983 */ /* 0x000f220000300800 */
[----:B0-----:R-:W-:-:S03]  /*132a0*/  MOV R2, UR20 ;  /* 0x0000001400027c02 */ /* 0x001fc60008000f00 */
[----:B------:R-:W2:Y:S01]  /*132b0*/  LDL.LU R14, [R1+0x74] ;  /* 0x00007400010e7983 */ /* 0x000ea20000300800 */
[----:B------:R-:W-:-:S03]  /*132c0*/  LEA R2, P1, R2, R4, 0x2 ;  /* 0x0000000402027211 */ /* 0x000fc600078210ff */
[----:B------:R-:W3:Y:S01]  /*132d0*/  LDL.LU R15, [R1+0x94] ;  /* 0x00009400010f7983 */ /* 0x000ee20000300800 */
[----:B------:R-:W-:-:S03]  /*132e0*/  IADD3.X R3, R5, UR8, RZ, P1, !PT ;  /* 0x0000000805037c10 */ /* 0x000fc60008ffe4ff */
[----:B------:R-:W4:Y:S04]  /*132f0*/  LDL.LU R18, [R1+0xa4] ;  /* 0x0000a40001127983 */ /* 0x000f280000300800 */
[----:B------:R5:W-:Y:S01]  /*13300*/  @P2 STG.E desc[UR16][R2.64], R6 ;  /* 0x0000000602002986 */ /* 0x000be2000c101910 */
[----:B------:R-:W-:Y:S02]  /*13310*/  UIMAD UR8, UR21, 0x1c, URZ ;  /* 0x0000001c150878a4 */ /* 0x000fe4000f8e023f */
[----:B------:R-:W-:Y:S01]  /*13320*/  USHF.L.U32 UR9, UR20, 0x5, URZ ;  /* 0x0000000514097899 */ /* 0x000fe2000800063f */
[----:B-----5:R-:W-:Y:S01]  /*13330*/  IMAD R6, R8, UR11, RZ ;  /* 0x0000000b08067c24 */ /* 0x020fe2000f8e02ff */
[----:B------:R-:W-:-:S04]  /*13340*/  ISETP.GT.AND P2, PT, R154, 0x8, PT ;  /* 0x000000089a00780c */ /* 0x000fc80003f44270 */
[C---:B------:R-:W-:Y:S02]  /*13350*/  ISETP.GT.AND P1, PT, R0.reuse, RZ, P2 ;  /* 0x000000ff0000720c */ /* 0x040fe40001724270 */
[----:B------:R-:W-:-:S11]  /*13360*/  ISETP.GT.AND P3, PT, R0, 0x1, P2 ;  /* 0x000000010000780c */ /* 0x000fd60001764270 */
[----:B------:R0:W-:Y:S04]  /*13370*/  @P1 STG.E desc[UR16][R4.64+0x20], R7 ;  /* 0x0000200704001986 */ /* 0x0001e8000c101910 */
[----:B0-----:R-:W5:Y:S01]  /*13380*/  LDL.LU R7, [R1+0x10] ;  /* 0x0000100001077983 */ /* 0x001f620000300800 */
[----:B------:R-:W-:Y:S01]  /*13390*/  IMAD.U32 R8, RZ, RZ, UR20 ;  /* 0x00000014ff087e24 */ /* 0x000fe2000f8e00ff */
[----:B------:R-:W-:Y:S01]  /*133a0*/  ISETP.GT.AND P1, PT, R0, 0x8, P0 ;  /* 0x000000080000780c */ /* 0x000fe20000724270 */
[----:B------:R-:W-:Y:S01]  /*133b0*/  USHF.L.U64.HI UR21, UR20, 0x5, UR21 ;  /* 0x0000000514157899 */ /* 0x000fe20008010215 */
[----:B------:R5:W-:Y:S01]  /*133c0*/  @P3 STG.E desc[UR16][R2.64+0x20], R6 ;  /* 0x0000200602003986 */ /* 0x000be2000c101910 */
[----:B------:R-:W-:Y:S01]  /*133d0*/  IMAD.WIDE.U32 R8, R8, 0x1c, R2 ;  /* 0x0000001c08087825 */ /* 0x000fe200078e0002 */
[----:B------:R-:W-:-:S03]  /*133e0*/  ISETP.GT.AND P3, PT, R0, 0x9, P0 ;  /* 0x000000090000780c */ /* 0x000fc60000764270 */
[----:B------:R-:W-:Y:S02]  /*133f0*/  VIADD R9, R9, UR8 ;  /* 0x0000000809097c36 */ /* 0x000fe40008000000 */
[----:B------:R-:W-:Y:S02]  /*13400*/  IMAD R10, R10, UR11, RZ ;  /* 0x0000000b0a0a7c24 */ /* 0x000fe4000f8e02ff */
[----:B-----5:R-:W-:-:S05]  /*13410*/  IMAD R6, R7, UR11, RZ ;  /* 0x0000000b07067c24 */ /* 0x020fca000f8e02ff */
[----:B------:R0:W-:Y:S02]  /*13420*/  @P1 STG.E desc[UR16][R8.64], R6 ;  /* 0x0000000608001986 */ /* 0x0001e4000c101910 */
[----:B0-----:R-:W-:-:S04]  /*13430*/  IADD3 R6, P1, R2, UR9, RZ ;  /* 0x0000000902067c10 */ /* 0x001fc8000ff3e0ff */
[----:B------:R-:W-:-:S05]  /*13440*/  IADD3.X R7, R3, UR21, RZ, P1, !PT ;  /* 0x0000001503077c10 */ /* 0x000fca0008ffe4ff */
[----:B------:R0:W-:Y:S04]  /*13450*/  @P3 STG.E desc[UR16][R6.64], R10 ;  /* 0x0000000a06003986 */ /* 0x0001e8000c101910 */
[----:B0-----:R-:W5:Y:S01]  /*13460*/  LDL.LU R10, [R1+0x18] ;  /* 0x00001800010a7983 */ /* 0x001f620000300800 */
[----:B------:R-:W-:Y:S01]  /*13470*/  ISETP.GT.AND P1, PT, R0, 0x8, P2 ;  /* 0x000000080000780c */ /* 0x000fe20001724270 */
[----:B-----5:R-:W-:-:S12]  /*13480*/  IMAD R10, R10, UR11, RZ ;  /* 0x0000000b0a0a7c24 */ /* 0x020fd8000f8e02ff */
[----:B------:R0:W-:Y:S04]  /*13490*/  @P1 STG.E desc[UR16][R8.64+0x20], R10 ;  /* 0x0000200a08001986 */ /* 0x0001e8000c101910 */
[----:B0-----:R-:W5:Y:S04]  /*134a0*/  LDL.LU R9, [R1+0x1c] ;  /* 0x00001c0001097983 */ /* 0x001f680000300800 */
[----:B------:R-:W2:Y:S01]  /*134b0*/  LDL.LU R10, [R1+0x20] ;  /* 0x00002000010a7983 */ /* 0x000ea20000300800 */
[----:B------:R-:W-:Y:S01]  /*134c0*/  ISETP.GT.AND P1, PT, R0, 0x9, P2 ;  /* 0x000000090000780c */ /* 0x000fe20001724270 */
[----:B-----5:R-:W-:-:S02]  /*134d0*/  IMAD R8, R9, UR11, RZ ;  /* 0x0000000b09087c24 */ /* 0x020fc4000f8e02ff */
[----:B--2---:R-:W-:-:S10]  /*134e0*/  IMAD R10, R10, UR11, RZ ;  /* 0x0000000b0a0a7c24 */ /* 0x004fd4000f8e02ff */
[----:B------:R0:W-:Y:S01]  /*134f0*/  @P1 STG.E desc[UR16][R6.64+0x20], R8 ;  /* 0x0000200806001986 */ /* 0x0001e2000c101910 */
[----:B------:R-:W-:Y:S02]  /*13500*/  ISETP.GT.AND P1, PT, R0, 0x10, P0 ;  /* 0x000000100000780c */ /* 0x000fe40000724270 */
[----:B0-----:R-:W-:-:S05]  /*13510*/  MOV R8, UR20 ;  /* 0x0000001400087c02 */ /* 0x001fca0008000f00 */
[----:B------:R-:W-:-:S04]  /*13520*/  IMAD.WIDE.U32 R8, R8, 0x1c, R6 ;  /* 0x0000001c08087825 */ /* 0x000fc800078e0006 */
[----:B------:R-:W-:-:S05]  /*13530*/  VIADD R9, R9, UR8 ;  /* 0x0000000809097c36 */ /* 0x000fca0008000000 */
[----:B------:R0:W-:Y:S04]  /*13540*/  @P1 STG.E desc[UR16][R8.64], R10 ;  /* 0x0000000a08001986 */ /* 0x0001e8000c101910 */
[----:B0-----:R-:W2:Y:S01]  /*13550*/  LDL.LU R10, [R1+0x28] ;  /* 0x00002800010a7983 */ /* 0x001ea20000300800 */
[C---:B------:R-:W-:Y:S01]  /*13560*/  ISETP.GT.AND P6, PT, R0.reuse, 0x11, P0 ;  /* 0x000000110000780c */ /* 0x040fe200007c4270 */
[----:B------:R-:W-:Y:S01]  /*13570*/  IMAD R11, R11, UR11, RZ ;  /* 0x0000000b0b0b7c24 */ /* 0x000fe2000f8e02ff */
[----:B------:R-:W-:Y:S02]  /*13580*/  ISETP.GT.AND P1, PT, R0, 0x10, P2 ;  /* 0x000000100000780c */ /* 0x000fe40001724270 */
[----:B------:R-:W-:Y:S02]  /*13590*/  IADD3 R6, P5, R6, UR9, RZ ;  /* 0x0000000906067c10 */ /* 0x000fe4000ffbe0ff */
[----:B------:R-:W-:-:S02]  /*135a0*/  ISETP.GT.AND P3, PT, R0, 0x11, P2 ;  /* 0x000000110000780c */ /* 0x000fc40001764270 */
[----:B------:R-:W-:-:S05]  /*135b0*/  IADD3.X R7, R7, UR21, RZ, P5, !PT ;  /* 0x0000001507077c10 */ /* 0x000fca000affe4ff */
[----:B------:R0:W-:Y:S04]  /*135c0*/  @P6 STG.E desc[UR16][R6.64], R11 ;  /* 0x0000000b06006986 */ /* 0x0001e8000c101910 */
[----:B0-----:R-:W5:Y:S01]  /*135d0*/  LDL.LU R11, [R1+0x34] ;  /* 0x00003400010b7983 */ /* 0x001f620000300800 */
[----:B--2---:R-:W-:-:S05]  /*135e0*/  IMAD R10, R10, UR11, RZ ;  /* 0x0000000b0a0a7c24 */ /* 0x004fca000f8e02ff */
[----:B------:R0:W-:Y:S04]  /*135f0*/  @P1 STG.E desc[UR16][R8.64+0x20], R10 ;  /* 0x0000200a08001986 */ /* 0x0001e8000c101910 */
[----:B0-----:R-:W2:Y:S04]  /*13600*/  LDL.LU R9, [R1+0x2c] ;  /* 0x00002c0001097983 */ /* 0x001ea80000300800 */
[----:B------:R-:W3:Y:S01]  /*13610*/  LDL.LU R10, [R1+0x30] ;  /* 0x00003000010a7983 */ /* 0x000ee20000300800 */
[----:B------:R-:W-:Y:S01]  /*13620*/  ISETP.GT.AND P1, PT, R0, 0x18, P0 ;  /* 0x000000180000780c */ /* 0x000fe20000724270 */
[----:B--2---:R-:W-:-:S05]  /*13630*/  IMAD R8, R9, UR11, RZ ;  /* 0x0000000b09087c24 */ /* 0x004fca000f8e02ff */
[----:B------:R0:W-:Y:S01]  /*13640*/  @P3 STG.E desc[UR16][R6.64+0x20], R8 ;  /* 0x0000200806003986 */ /* 0x0001e2000c101910 */
[----:B---3--:R-:W-:Y:S02]  /*13650*/  IMAD R10, R10, UR11, RZ ;  /* 0x0000000b0a0a7c24 */ /* 0x008fe4000f8e02ff */
[----:B0-----:R-:W-:-:S04]  /*13660*/  IMAD.U32 R8, RZ, RZ, UR20 ;  /* 0x00000014ff087e24 */ /* 0x001fc8000f8e00ff */
[----:B------:R-:W-:-:S05]  /*13670*/  IMAD.WIDE.U32 R8, R8, 0x1c, R6 ;  /* 0x0000001c08087825 */ /* 0x000fca00078e0006 */
[----:B------:R-:W-:-:S05]  /*13680*/  IADD3 R9, R9, UR8, RZ ;  /* 0x0000000809097c10 */ /* 0x000fca000fffe0ff */
[----:B------:R0:W-:Y:S04]  /*13690*/  @P1 STG.E desc[UR16][R8.64], R10 ;  /* 0x0000000a08001986 */ /* 0x0001e8000c101910 */
[----:B0-----:R-:W2:Y:S01]  /*136a0*/  LDL.LU R10, [R1+0x38] ;  /* 0x00003800010a7983 */ /* 0x001ea20000300800 */
[C---:B------:R-:W-:Y:S02]  /*136b0*/  ISETP.GT.AND P6, PT, R0.reuse, 0x19, P0 ;  /* 0x000000190000780c */ /* 0x040fe400007c4270 */
[----:B------:R-:W-:Y:S02]  /*136c0*/  ISETP.GT.AND P1, PT, R0, 0x18, P2 ;  /* 0x000000180000780c */ /* 0x000fe40001724270 */
[----:B------:R-:W-:Y:S01]  /*136d0*/  IADD3 R6, P5, R6, UR9, RZ ;  /* 0x0000000906067c10 */ /* 0x000fe2000ffbe0ff */
[----:B-----5:R-:W-:-:S03]  /*136e0*/  IMAD R11, R11, UR11, RZ ;  /* 0x0000000b0b0b7c24 */ /* 0x020fc6000f8e02ff */
[----:B------:R-:W-:-:S05]  /*136f0*/  IADD3.X R7, R7, UR21, RZ, P5, !PT ;  /* 0x0000001507077c10 */ /* 0x000fca000affe4ff */
[----:B------:R0:W-:Y:S04]  /*13700*/  @P6 STG.E desc[UR16][R6.64], R11 ;  /* 0x0000000b06006986 */ /* 0x0001e8000c101910 */
[----:B0-----:R-:W3:Y:S01]  /*13710*/  LDL.LU R11, [R1+0x44] ;  /* 0x00004400010b7983 */ /* 0x001ee20000300800 */
[----:B--2---:R-:W-:-:S05]  /*13720*/  IMAD R10, R10, UR11, RZ ;  /* 0x0000000b0a0a7c24 */ /* 0x004fca000f8e02ff */
[----:B------:R0:W-:Y:S04]  /*13730*/  @P1 STG.E desc[UR16][R8.64+0x20], R10 ;  /* 0x0000200a08001986 */ /* 0x0001e8000c101910 */
[----:B0-----:R-:W2:Y:S04]  /*13740*/  LDL.LU R9, [R1+0x3c] ;  /* 0x00003c0001097983 */ /* 0x001ea80000300800 */
[----:B------:R-:W5:Y:S01]  /*13750*/  LDL.LU R10, [R1+0x40] ;  /* 0x00004000010a7983 */ /* 0x000f620000300800 */
[C---:B------:R-:W-:Y:S02]  /*13760*/  ISETP.GT.AND P3, PT, R0.reuse, 0x19, P2 ;  /* 0x000000190000780c */ /* 0x040fe40001764270 */
[----:B------:R-:W-:Y:S01]  /*13770*/  ISETP.GT.AND P1, PT, R0, 0x20, P0 ;  /* 0x000000200000780c */ /* 0x000fe20000724270 */
[----:B--2---:R-:W-:-:S10]  /*13780*/  IMAD R8, R9, UR11, RZ ;  /* 0x0000000b09087c24 */ /* 0x004fd4000f8e02ff */
[----:B------:R0:W-:Y:S01]  /*13790*/  @P3 STG.E desc[UR16][R6.64+0x20], R8 ;  /* 0x0000200806003986 */ /* 0x0001e2000c101910 */
[----:B-----5:R-:W-:Y:S02]  /*137a0*/  IMAD R10, R10, UR11, RZ ;  /* 0x0000000b0a0a7c24 */ /* 0x020fe4000f8e02ff */
[----:B0-----:R-:W-:-:S04]  /*137b0*/  IMAD.U32 R8, RZ, RZ, UR20 ;  /* 0x00000014ff087e24 */ /* 0x001fc8000f8e00ff */
[----:B------:R-:W-:-:S04]  /*137c0*/  IMAD.WIDE.U32 R8, R8, 0x1c, R6 ;  /* 0x0000001c08087825 */ /* 0x000fc800078e0006 */
[----:B------:R-:W-:-:S05]  /*137d0*/  VIADD R9, R9, UR8 ;  /* 0x0000000809097c36 */ /* 0x000fca0008000000 */
[----:B------:R0:W-:Y:S04]  /*137e0*/  @P1 STG.E desc[UR16][R8.64], R10 ;  /* 0x0000000a08001986 */ /* 0x0001e8000c101910 */
[----:B0-----:R-:W2:Y:S01]  /*137f0*/  LDL.LU R10, [R1+0x48] ;  /* 0x00004800010a7983 */ /* 0x001ea20000300800 */
[C---:B------:R-:W-:Y:S02]  /*13800*/  ISETP.GT.AND P6, PT, R0.reuse, 0x21, P0 ;  /* 0x000000210000780c */ /* 0x040fe400007c4270 */
[----:B------:R-:W-:Y:S02]  /*13810*/  ISETP.GT.AND P1, PT, R0, 0x20, P2 ;  /* 0x000000200000780c */ /* 0x000fe40001724270 */
[----:B------:R-:W-:Y:S01]  /*13820*/  IADD3 R6, P5, R6, UR9, RZ ;  /* 0x0000000906067c10 */ /* 0x000fe2000ffbe0ff */
[----:B---3--:R-:W-:-:S03]  /*13830*/  IMAD R11, R11, UR11, RZ ;  /* 0x0000000b0b0b7c24 */ /* 0x008fc6000f8e02ff */
        /* <DEDUP_REMOVED lines=11> */
[----:B-----5:R-:W-:Y:S01]  /*138f0*/  IMAD R10, R10, UR11, RZ ;  /* 0x0000000b0a0a7c24 */ /* 0x020fe2000f8e02ff */
[----:B0-----:R-:W-:-:S05]  /*13900*/  MOV R8, UR20 ;  /* 0x0000001400087c02 */ /* 0x001fca0008000f00 */
        /* <DEDUP_REMOVED lines=16> */
[----:B------:R-:W-:-:S02]  /*13a10*/  ISETP.GT.AND P5, PT, R0, 0x30, P0 ;  /* 0x000000300000780c */ /* 0x000fc400007a4270 */
[C---:B------:R-:W-:Y:S01]  /*13a20*/  ISETP.GT.AND P6, PT, R0.reuse, 0x31, P0 ;  /* 0x000000310000780c */ /* 0x040fe200007c4270 */
[----:B---3--:R-:W-:Y:S01]  /*13a30*/  IMAD R11, R11, UR11, RZ ;  /* 0x0000000b0b0b7c24 */ /* 0x008fe2000f8e02ff */
[----:B------:R-:W-:Y:S01]  /*13a40*/  ISETP.GT.AND P1, PT, R0, 0x30, P2 ;  /* 0x000000300000780c */ /* 0x000fe20001724270 */
[----:B------:R-:W-:Y:S02]  /*13a50*/  IMAD R12, R12, UR11, RZ ;  /* 0x0000000b0c0c7c24 */ /* 0x000fe4000f8e02ff */
[----:B--2---:R-:W-:Y:S02]  /*13a60*/  IMAD R8, R9, UR11, RZ ;  /* 0x0000000b09087c24 */ /* 0x004fe4000f8e02ff */
[----:B------:R-:W-:-:S03]  /*13a70*/  IMAD.U32 R9, RZ, RZ, UR20 ;  /* 0x00000014ff097e24 */ /* 0x000fc6000f8e00ff */
[----:B------:R0:W-:Y:S01]  /*13a80*/  @P3 STG.E desc[UR16][R6.64+0x20], R8 ;  /* 0x0000200806003986 */ /* 0x0001e2000c101910 */
[----:B-----5:R-:W-:Y:S02]  /*13a90*/  IMAD R10, R10, UR11, RZ ;  /* 0x0000000b0a0a7c24 */ /* 0x020fe4000f8e02ff */
[----:B0-----:R-:W-:Y:S01]  /*13aa0*/  IMAD.WIDE.U32 R8, R9, 0x1c, R6 ;  /* 0x0000001c09087825 */ /* 0x001fe200078e0006 */
[----:B------:R-:W-:-:S04]  /*13ab0*/  IADD3 R6, P3, R6, UR9, RZ ;  /* 0x0000000906067c10 */ /* 0x000fc8000ff7e0ff */
[----:B------:R-:W-:Y:S02]  /*13ac0*/  IADD3 R9, R9, UR8, RZ ;  /* 0x0000000809097c10 */ /* 0x000fe4000fffe0ff */
[----:B------:R-:W-:-:S03]  /*13ad0*/  IADD3.X R7, R7, UR21, RZ, P3, !PT ;  /* 0x0000001507077c10 */ /* 0x000fc60009ffe4ff */
[----:B------:R0:W-:Y:S04]  /*13ae0*/  @P5 STG.E desc[UR16][R8.64], R11 ;  /* 0x0000000b08005986 */ /* 0x0001e8000c101910 */
[----:B------:R2:W-:Y:S01]  /*13af0*/  @P6 STG.E desc[UR16][R6.64], R10 ;  /* 0x0000000a06006986 */ /* 0x0005e2000c101910 */
[----:B0-----:R-:W-:-:S04]  /*13b00*/  IMAD.U32 R11, RZ, RZ, UR20 ;  /* 0x00000014ff0b7e24 */ /* 0x001fc8000f8e00ff */
[----:B--2---:R-:W-:Y:S01]  /*13b10*/  IMAD.WIDE.U32 R10, R11, 0x1c, R6 ;  /* 0x0000001c0b0a7825 */ /* 0x004fe200078e0006 */
[----:B------:R0:W-:Y:S04]  /*13b20*/  @P1 STG.E desc[UR16][R8.64+0x20], R12 ;  /* 0x0000200c08001986 */ /* 0x0001e8000c101910 */
[----:B0-----:R-:W2:Y:S01]  /*13b30*/  LDL.LU R12, [R1+0x78] ;  /* 0x00007800010c7983 */ /* 0x001ea20000300800 */
[----:B------:R-:W-:-:S03]  /*13b40*/  VIADD R9, R11, UR8 ;  /* 0x000000080b097c36 */ /* 0x000fc60008000000 */
[----:B------:R-:W3:Y:S01]  /*13b50*/  LDL.LU R11, [R1+0x6c] ;  /* 0x00006c00010b7983 */ /* 0x000ee20000300800 */
[----:B------:R-:W-:-:S03]  /*13b60*/  MOV R8, R10 ;  /* 0x0000000a00087202 */ /* 0x000fc60000000f00 */
[----:B------:R-:W5:Y:S01]  /*13b70*/  LDL.LU R10, [R1+0x70] ;  /* 0x00007000010a7983 */ /* 0x000f620000300800 */
[C---:B------:R-:W-:Y:S02]  /*13b80*/  ISETP.GT.AND P3, PT, R0.reuse, 0x31, P2 ;  /* 0x000000310000780c */ /* 0x040fe40001764270 */
[C---:B------:R-:W-:Y:S02]  /*13b90*/  ISETP.GT.AND P6, PT, R0.reuse, 0x38, P0 ;  /* 0x000000380000780c */ /* 0x040fe400007c4270 */
[----:B------:R-:W-:Y:S01]  /*13ba0*/  ISETP.GT.AND P1, PT, R0, 0x39, P0 ;  /* 0x000000390000780c */ /* 0x000fe20000724270 */
[----:B------:R-:W-:Y:S02]  /*13bb0*/  IMAD R14, R14, UR11, RZ ;  /* 0x0000000b0e0e7c24 */ /* 0x000fe4000f8e02ff */
[----:B---3--:R-:W-:-:S06]  /*13bc0*/  IMAD R11, R11, UR11, RZ ;  /* 0x0000000b0b0b7c24 */ /* 0x008fcc000f8e02ff */
[----:B------:R0:W-:Y:S01]  /*13bd0*/  @P3 STG.E desc[UR16][R6.64+0x20], R11 ;  /* 0x0000200b06003986 */ /* 0x0001e2000c101910 */
[----:B------:R-:W-:Y:S01]  /*13be0*/  ISETP.GT.AND P3, PT, R0, 0x38, P2 ;  /* 0x000000380000780c */ /* 0x000fe20001764270 */
[----:B-----5:R-:W-:Y:S02]  /*13bf0*/  IMAD R10, R10, UR11, RZ ;  /* 0x0000000b0a0a7c24 */ /* 0x020fe4000f8e02ff */
[----:B--2---:R-:W-:Y:S01]  /*13c00*/  IMAD R12, R12, UR11, RZ ;  /* 0x0000000b0c0c7c24 */ /* 0x004fe2000f8e02ff */
[----:B0-----:R-:W-:-:S04]  /*13c10*/  IADD3 R6, P5, R6, UR9, RZ ;  /* 0x0000000906067c10 */ /* 0x001fc8000ffbe0ff */
[----:B------:R-:W-:Y:S01]  /*13c20*/  IADD3.X R7, R7, UR21, RZ, P5, !PT ;  /* 0x0000001507077c10 */ /* 0x000fe2000affe4ff */
[----:B------:R-:W-:Y:S04]  /*13c30*/  @P6 STG.E desc[UR16][R8.64], R10 ;  /* 0x0000000a08006986 */ /* 0x000fe8000c101910 */
[----:B------:R-:W-:Y:S04]  /*13c40*/  @P1 STG.E desc[UR16][R6.64], R14 ;  /* 0x0000000e06001986 */ /* 0x000fe8000c101910 */
[----:B------:R0:W-:Y:S04]  /*13c50*/  @P3 STG.E desc[UR16][R8.64+0x20], R12 ;  /* 0x0000200c08003986 */ /* 0x0001e8000c101910 */
[----:B0-----:R-:W2:Y:S04]  /*13c60*/  LDL.LU R8, [R1+0x80] ;  /* 0x0000800001087983 */ /* 0x001ea80000300800 */
[----:B------:R-:W3:Y:S04]  /*13c70*/  LDL.LU R12, [R1+0x84] ;  /* 0x00008400010c7983 */ /* 0x000ee80000300800 */
[----:B------:R-:W5:Y:S01]  /*13c80*/  LDL.LU R9, [R1+0x88] ;  /* 0x0000880001097983 */ /* 0x000f620000300800 */
[C---:B------:R-:W-:Y:S01]  /*13c90*/  ISETP.GT.AND P6, PT, R0.reuse, 0x39, P2 ;  /* 0x000000390000780c */ /* 0x040fe200017c4270 */
[----:B------:R-:W-:Y:S01]  /*13ca0*/  IMAD R13, R13, UR11, RZ ;  /* 0x0000000b0d0d7c24 */ /* 0x000fe2000f8e02ff */
[C---:B------:R-:W-:Y:S01]  /*13cb0*/  ISETP.GT.AND P5, PT, R0.reuse, 0x40, P0 ;  /* 0x000000400000780c */ /* 0x040fe200007a4270 */
[----:B------:R-:W-:Y:S01]  /*13cc0*/  IMAD.U32 R10, RZ, RZ, UR20 ;  /* 0x00000014ff0a7e24 */ /* 0x000fe2000f8e00ff */
[----:B------:R-:W-:-:S03]  /*13cd0*/  ISETP.GT.AND P3, PT, R0, 0x41, P0 ;  /* 0x000000410000780c */ /* 0x000fc60000764270 */
[----:B------:R-:W-:-:S06]  /*13ce0*/  IMAD.WIDE.U32 R10, R10, 0x1c, R6 ;  /* 0x0000001c0a0a7825 */ /* 0x000fcc00078e0006 */
[----:B------:R0:W-:Y:S01]  /*13cf0*/  @P6 STG.E desc[UR16][R6.64+0x20], R13 ;  /* 0x0000200d06006986 */ /* 0x0001e2000c101910 */
[----:B------:R-:W-:Y:S01]  /*13d00*/  ISETP.GT.AND P6, PT, R0, 0x40, P2 ;  /* 0x000000400000780c */ /* 0x000fe200017c4270 */
[----:B------:R-:W-:Y:S01]  /*13d10*/  VIADD R11, R11, UR8 ;  /* 0x000000080b0b7c36 */ /* 0x000fe20008000000 */
[----:B0-----:R-:W-:-:S04]  /*13d20*/  IADD3 R6, P1, R6, UR9, RZ ;  /* 0x0000000906067c10 */ /* 0x001fc8000ff3e0ff */
[----:B------:R-:W-:Y:S01]  /*13d30*/  IADD3.X R7, R7, UR21, RZ, P1, !PT ;  /* 0x0000001507077c10 */ /* 0x000fe20008ffe4ff */
[----:B--2---:R-:W-:Y:S02]  /*13d40*/  IMAD R8, R8, UR11, RZ ;  /* 0x0000000b08087c24 */ /* 0x004fe4000f8e02ff */
[----:B---3--:R-:W-:-:S03]  /*13d50*/  IMAD R12, R12, UR11, RZ ;  /* 0x0000000b0c0c7c24 */ /* 0x008fc6000f8e02ff */
[----:B------:R-:W-:Y:S01]  /*13d60*/  @P5 STG.E desc[UR16][R10.64], R8 ;  /* 0x000000080a005986 */ /* 0x000fe2000c101910 */
[----:B-----5:R-:W-:-:S03]  /*13d70*/  IMAD R13, R9, UR11, RZ ;  /* 0x0000000b090d7c24 */ /* 0x020fc6000f8e02ff */
[----:B------:R0:W-:Y:S04]  /*13d80*/  @P3 STG.E desc[UR16][R6.64], R12 ;  /* 0x0000000c06003986 */ /* 0x0001e8000c101910 */
[----:B------:R2:W-:Y:S04]  /*13d90*/  @P6 STG.E desc[UR16][R10.64+0x20], R13 ;  /* 0x0000200d0a006986 */ /* 0x0005e8000c101910 */
[----:B0-----:R-:W3:Y:S04]  /*13da0*/  LDL.LU R12, [R1+0x8c] ;  /* 0x00008c00010c7983 */ /* 0x001ee80000300800 */
[----:B--2---:R-:W2:Y:S01]  /*13db0*/  LDL.LU R11, [R1+0x90] ;  /* 0x00009000010b7983 */ /* 0x004ea20000300800 */
[----:B------:R-:W-:-:S02]  /*13dc0*/  ISETP.GT.AND P5, PT, R0, 0x41, P2 ;  /* 0x000000410000780c */ /* 0x000fc400017a4270 */
[----:B------:R-:W-:Y:S02]  /*13dd0*/  MOV R8, UR20 ;  /* 0x0000001400087c02 */ /* 0x000fe40008000f00 */
[----:B------:R-:W-:-:S03]  /*13de0*/  ISETP.GT.AND P1, PT, R0, 0x48, P0 ;  /* 0x000000480000780c */ /* 0x000fc60000724270 */
[----:B------:R-:W-:Y:S01]  /*13df0*/  IMAD.WIDE.U32 R8, R8, 0x1c, R6 ;  /* 0x0000001c08087825 */ /* 0x000fe200078e0006 */
[----:B------:R-:W-:-:S03]  /*13e00*/  ISETP.GT.AND P3, PT, R0, 0x49, P0 ;  /* 0x000000490000780c */ /* 0x000fc60000764270 */
[----:B------:R-:W-:Y:S02]  /*13e10*/  VIADD R9, R9, UR8 ;  /* 0x0000000809097c36 */ /* 0x000fe40008000000 */
[----:B------:R-:W-:Y:S02]  /*13e20*/  IMAD R13, R15, UR11, RZ ;  /* 0x0000000b0f0d7c24 */ /* 0x000fe4000f8e02ff */
[----:B------:R-:W-:Y:S02]  /*13e30*/  IMAD R15, R21, UR11, RZ ;  /* 0x0000000b150f7c24 */ /* 0x000fe4000f8e02ff */
[----:B------:R-:W-:Y:S02]  /*13e40*/  IMAD R17, R17, UR11, RZ ;  /* 0x0000000b11117c24 */ /* 0x000fe4000f8e02ff */
[----:B------:R-:W-:Y:S01]  /*13e50*/  IMAD R19, R19, UR11, RZ ;  /* 0x0000000b13137c24 */ /* 0x000fe2000f8e02ff */
[----:B------:R-:W-:Y:S01]  /*13e60*/  MOV R21, UR20 ;  /* 0x0000001400157c02 */ /* 0x000fe20008000f00 */
[----:B------:R-:W-:-:S02]  /*13e70*/  IMAD R23, R23, UR11, RZ ;  /* 0x0000000b17177c24 */ /* 0x000fc4000f8e02ff */
[----:B---3--:R-:W-:Y:S02]  /*13e80*/  IMAD R12, R12, UR11, RZ ;  /* 0x0000000b0c0c7c24 */ /* 0x008fe4000f8e02ff */
[----:B--2---:R-:W-:-:S03]  /*13e90*/  IMAD R10, R11, UR11, RZ ;  /* 0x0000000b0b0a7c24 */ /* 0x004fc6000f8e02ff */
[----:B------:R0:W-:Y:S01]  /*13ea0*/  @P5 STG.E desc[UR16][R6.64+0x20], R12 ;  /* 0x0000200c06005986 */ /* 0x0001e2000c101910 */
[----:B------:R-:W-:-:S03]  /*13eb0*/  ISETP.GT.AND P5, PT, R0, 0x48, P2 ;  /* 0x000000480000780c */ /* 0x000fc600017a4270 */
[----:B------:R2:W-:Y:S01]  /*13ec0*/  @P1 STG.E desc[UR16][R8.64], R10 ;  /* 0x0000000a08001986 */ /* 0x0005e2000c101910 */
[----:B------:R-:W-:Y:S02]  /*13ed0*/  ISETP.GT.AND P1, PT, R0, 0x49, P2 ;  /* 0x000000490000780c */ /* 0x000fe40001724270 */
[----:B0-----:R-:W-:Y:S01]  /*13ee0*/  IADD3 R6, P6, R6, UR9, RZ ;  /* 0x0000000906067c10 */ /* 0x001fe2000ffde0ff */
[----:B------:R-:W-:-:S03]  /*13ef0*/  IMAD.U32 R11, RZ, RZ, UR20 ;  /* 0x00000014ff0b7e24 */ /* 0x000fc6000f8e00ff */
[----:B------:R-:W-:Y:S02]  /*13f00*/  IADD3.X R7, R7, UR21, RZ, P6, !PT ;  /* 0x0000001507077c10 */ /* 0x000fe4000b7fe4ff */
[----:B------:R-:W-:-:S03]  /*13f10*/  ISETP.GT.AND P6, PT, R0, 0x50, P0 ;  /* 0x000000500000780c */ /* 0x000fc600007c4270 */
[----:B------:R-:W-:Y:S01]  /*13f20*/  @P3 STG.E desc[UR16][R6.64], R13 ;  /* 0x0000000d06003986 */ /* 0x000fe2000c101910 */
[----:B--2---:R-:W-:-:S03]  /*13f30*/  IMAD.WIDE.U32 R10, R11, 0x1c, R6 ;  /* 0x0000001c0b0a7825 */ /* 0x004fc600078e0006 */
[----:B------:R0:W-:Y:S01]  /*13f40*/  @P5 STG.E desc[UR16][R8.64+0x20], R15 ;  /* 0x0000200f08005986 */ /* 0x0001e2000c101910 */
[----:B------:R-:W-:-:S03]  /*13f50*/  VIADD R11, R11, UR8 ;  /* 0x000000080b0b7c36 */ /* 0x000fc60008000000 */
[----:B------:R2:W-:Y:S01]  /*13f60*/  @P1 STG.E desc[UR16][R6.64+0x20], R17 ;  /* 0x0000201106001986 */ /* 0x0005e2000c101910 */
[----:B------:R-:W-:Y:S02]  /*13f70*/  ISETP.GT.AND P1, PT, R0, 0x51, P0 ;  /* 0x000000510000780c */ /* 0x000fe40000724270 */
[----:B0-----:R-:W-:Y:S02]  /*13f80*/  IADD3 R8, P3, R6, UR9, RZ ;  /* 0x0000000906087c10 */ /* 0x001fe4000ff7e0ff */
[C---:B------:R-:W-:Y:S02]  /*13f90*/  ISETP.GT.AND P5, PT, R0.reuse, 0x51, P2 ;  /* 0x000000510000780c */ /* 0x040fe400017a4270 */
[----:B------:R-:W-:Y:S02]  /*13fa0*/  IADD3.X R9, R7, UR21, RZ, P3, !PT ;  /* 0x0000001507097c10 */ /* 0x000fe40009ffe4ff */
[C---:B------:R-:W-:Y:S01]  /*13fb0*/  ISETP.GT.AND P3, PT, R0.reuse, 0x50, P2 ;  /* 0x000000500000780c */ /* 0x040fe20001764270 */
[----:B------:R0:W-:Y:S01]  /*13fc0*/  @P6 STG.E desc[UR16][R10.64], R19 ;  /* 0x000000130a006986 */ /* 0x0001e2000c101910 */
[----:B------:R-:W-:Y:S01]  /*13fd0*/  ISETP.GT.AND P6, PT, R0, 0x58, P0 ;  /* 0x000000580000780c */ /* 0x000fe200007c4270 */
[----:B----4-:R-:W-:-:S02]  /*13fe0*/  IMAD R15, R18, UR11, RZ ;  /* 0x0000000b120f7c24 */ /* 0x010fc4000f8e02ff */
[----:B--2---:R-:W-:-:S04]  /*13ff0*/  IMAD.WIDE.U32 R6, R21, 0x1c, R8 ;  /* 0x0000001c15067825 */ /* 0x004fc800078e0008 */
[----:B------:R-:W-:Y:S02]  /*14000*/  IMAD R17, R235, UR11, RZ ;  /* 0x0000000beb117c24 */ /* 0x000fe4000f8e02ff */
[----:B------:R-:W-:Y:S01]  /*14010*/  IMAD R21, R234, UR11, RZ ;  /* 0x0000000bea157c24 */ /* 0x000fe2000f8e02ff */
[----:B------:R2:W-:Y:S01]  /*14020*/  @P1 STG.E desc[UR16][R8.64], R15 ;  /* 0x0000000f08001986 */ /* 0x0005e2000c101910 */
[----:B------:R-:W-:Y:S01]  /*14030*/  VIADD R7, R7, UR8 ;  /* 0x0000000807077c36 */ /* 0x000fe20008000000 */
[C---:B------:R-:W-:Y:S02]  /*14040*/  ISETP.GT.AND P1, PT, R0.reuse, 0x59, P0 ;  /* 0x000000590000780c */ /* 0x040fe40000724270 */
[----:B------:R-:W-:Y:S01]  /*14050*/  @P3 STG.E desc[UR16][R10.64+0x20], R17 ;  /* 0x000020110a003986 */ /* 0x000fe2000c101910 */
[----:B------:R-:W-:-:S03]  /*14060*/  ISETP.GT.AND P3, PT, R0, 0x58, P2 ;  /* 0x000000580000780c */ /* 0x000fc60001764270 */
[----:B------:R3:W-:Y:S01]  /*14070*/  @P5 STG.E desc[UR16][R8.64+0x20], R21 ;  /* 0x0000201508005986 */ /* 0x0007e2000c101910 */
[----:B------:R-:W-:Y:S02]  /*14080*/  IADD3 R12, P5, R8, UR9, RZ ;  /* 0x00000009080c7c10 */ /* 0x000fe4000ffbe0ff */
[----:B0-----:R-:W-:Y:S01]  /*14090*/  MOV R19, UR20 ;  /* 0x0000001400137c02 */ /* 0x001fe20008000f00 */
[----:B------:R-:W-:Y:S01]  /*140a0*/  @P6 STG.E desc[UR16][R6.64], R23 ;  /* 0x0000001706006986 */ /* 0x000fe2000c101910 */
[C---:B------:R-:W-:Y:S02]  /*140b0*/  ISETP.GT.AND P6, PT, R0.reuse, 0x59, P2 ;  /* 0x000000590000780c */ /* 0x040fe400017c4270 */
[----:B------:R-:W-:Y:S02]  /*140c0*/  IADD3.X R13, R9, UR21, RZ, P5, !PT ;  /* 0x00000015090d7c10 */ /* 0x000fe4000affe4ff */
[----:B------:R-:W-:Y:S01]  /*140d0*/  ISETP.GT.AND P5, PT, R0, 0x60, P0 ;  /* 0x000000600000780c */ /* 0x000fe200007a4270 */
[----:B--2---:R-:W-:-:S02]  /*140e0*/  IMAD R15, R233, UR11, RZ ;  /* 0x0000000be90f7c24 */ /* 0x004fc4000f8e02ff */
[----:B---3--:R-:W-:-:S04]  /*140f0*/  IMAD.WIDE.U32 R8, R19, 0x1c, R12 ;  /* 0x0000001c13087825 */ /* 0x008fc800078e000c */
[----:B------:R-:W-:Y:S01]  /*14100*/  IMAD R17, R232, UR11, RZ ;  /* 0x0000000be8117c24 */ /* 0x000fe2000f8e02ff */
[----:B------:R-:W-:Y:S01]  /*14110*/  @P1 STG.E desc[UR16][R12.64], R15 ;  /* 0x0000000f0c001986 */ /* 0x000fe2000c101910 */
[----:B------:R-:W-:Y:S01]  /*14120*/  IMAD R19, R231, UR11, RZ ;  /* 0x0000000be7137c24 */ /* 0x000fe2000f8e02ff */
[----:B------:R-:W-:Y:S01]  /*14130*/  IADD3 R10, P1, R12, UR9, RZ ;  /* 0x000000090c0a7c10 */ /* 0x000fe2000ff3e0ff */
[----:B------:R-:W-:Y:S02]  /*14140*/  VIADD R9, R9, UR8 ;  /* 0x0000000809097c36 */ /* 0x000fe40008000000 */
[----:B------:R-:W-:Y:S01]  /*14150*/  IMAD R21, R230, UR11, RZ ;  /* 0x0000000be6157c24 */ /* 0x000fe2000f8e02ff */
[----:B------:R0:W-:Y:S01]  /*14160*/  @P3 STG.E desc[UR16][R6.64+0x20], R17 ;  /* 0x0000201106003986 */ /* 0x0001e2000c101910 */
[C---:B------:R-:W-:Y:S02]  /*14170*/  ISETP.GT.AND P3, PT, R0.reuse, 0x61, P0 ;  /* 0x000000610000780c */ /* 0x040fe40000764270 */
[----:B------:R-:W-:Y:S01]  /*14180*/  IADD3.X R11, R13, UR21, RZ, P1, !PT ;  /* 0x000000150d0b7c10 */ /* 0x000fe20008ffe4ff */
[----:B------:R2:W-:Y:S01]  /*14190*/  @P6 STG.E desc[UR16][R12.64+0x20], R19 ;  /* 0x000020130c006986 */ /* 0x0005e2000c101910 */
[----:B------:R-:W-:-:S03]  /*141a0*/  ISETP.GT.AND P6, PT, R0, 0x60, P2 ;  /* 0x000000600000780c */ /* 0x000fc600017c4270 */
[----:B------:R3:W-:Y:S01]  /*141b0*/  @P5 STG.E desc[UR16][R8.64], R21 ;  /* 0x0000001508005986 */ /* 0x0007e2000c101910 */
[C---:B------:R-:W-:Y:S02]  /*141c0*/  ISETP.GT.AND P5, PT, R0.reuse, 0x61, P2 ;  /* 0x000000610000780c */ /* 0x040fe400017a4270 */
[----:B------:R-:W-:Y:S01]  /*141d0*/  ISETP.GT.AND P1, PT, R0, 0x68, P0 ;  /* 0x000000680000780c */ /* 0x000fe20000724270 */
[----:B0-----:R-:W-:Y:S02]  /*141e0*/  IMAD.U32 R7, RZ, RZ, UR20 ;  /* 0x00000014ff077e24 */ /* 0x001fe4000f8e00ff */
[----:B------:R-:W-:Y:S02]  /*141f0*/  IMAD R17, R229, UR11, RZ ;  /* 0x0000000be5117c24 */ /* 0x000fe4000f8e02ff */
[----:B------:R-:W-:-:S04]  /*14200*/  IMAD.WIDE.U32 R6, R7, 0x1c, R10 ;  /* 0x0000001c07067825 */ /* 0x000fc800078e000a */
[----:B--2---:R-:W-:Y:S01]  /*14210*/  IMAD R19, R228, UR11, RZ ;  /* 0x0000000be4137c24 */ /* 0x004fe2000f8e02ff */
[----:B------:R-:W-:Y:S01]  /*14220*/  IADD3 R15, R7, UR8, RZ ;  /* 0x00000008070f7c10 */ /* 0x000fe2000fffe0ff */
[----:B------:R-:W-:Y:S01]  /*14230*/  IMAD R23, R227, UR11, RZ ;  /* 0x0000000be3177c24 */ /* 0x000fe2000f8e02ff */
[----:B------:R0:W-:Y:S01]  /*14240*/  @P3 STG.E desc[UR16][R10.64], R17 ;  /* 0x000000110a003986 */ /* 0x0001e2000c101910 */
[----:B---3--:R-:W-:Y:S02]  /*14250*/  IMAD R21, R226, UR11, RZ ;  /* 0x0000000be2157c24 */ /* 0x008fe4000f8e02ff */
[----:B------:R-:W-:Y:S01]  /*14260*/  IMAD.MOV.U32 R14, RZ, RZ, R6 ;  /* 0x000000ffff0e7224 */ /* 0x000fe200078e0006 */
[----:B------:R-:W-:Y:S01]  /*14270*/  ISETP.GT.AND P3, PT, R0, 0x69, P0 ;  /* 0x000000690000780c */ /* 0x000fe20000764270 */
[----:B------:R2:W-:Y:S01]  /*14280*/  @P6 STG.E desc[UR16][R8.64+0x20], R19 ;  /* 0x0000201308006986 */ /* 0x0005e2000c101910 */
[----:B------:R-:W-:-:S03]  /*14290*/  IADD3 R12, P6, R10, UR9, RZ ;  /* 0x000000090a0c7c10 */ /* 0x000fc6000ffde0ff */
[----:B------:R3:W-:Y:S01]  /*142a0*/  @P5 STG.E desc[UR16][R10.64+0x20], R23 ;  /* 0x000020170a005986 */ /* 0x0007e2000c101910 */
[----:B------:R-:W-:-:S03]  /*142b0*/  ISETP.GT.AND P5, PT, R0, 0x68, P2 ;  /* 0x000000680000780c */ /* 0x000fc600017a4270 */
[----:B------:R4:W-:Y:S01]  /*142c0*/  @P1 STG.E desc[UR16][R14.64], R21 ;  /* 0x000000150e001986 */ /* 0x0009e2000c101910 */
[----:B------:R-:W-:Y:S01]  /*142d0*/  ISETP.GT.AND P1, PT, R0, 0x69, P2 ;  /* 0x000000690000780c */ /* 0x000fe20001724270 */
[----:B0-----:R-:W-:Y:S01]  /*142e0*/  IMAD R17, R225, UR11, RZ ;  /* 0x0000000be1117c24 */ /* 0x001fe2000f8e02ff */
[----:B------:R-:W-:Y:S01]  /*142f0*/  IADD3.X R13, R11, UR21, RZ, P6, !PT ;  /* 0x000000150b0d7c10 */ /* 0x000fe2000b7fe4ff */
[----:B--2---:R-:W-:Y:S01]  /*14300*/  IMAD R19, R224, UR11, RZ ;  /* 0x0000000be0137c24 */ /* 0x004fe2000f8e02ff */
[----:B------:R-:W-:Y:S01]  /*14310*/  ISETP.GT.AND P6, PT, R0, 0x70, P0 ;  /* 0x000000700000780c */ /* 0x000fe200007c4270 */
[----:B------:R-:W-:Y:S02]  /*14320*/  IMAD.U32 R9, RZ, RZ, UR20 ;  /* 0x00000014ff097e24 */ /* 0x000fe4000f8e00ff */
[----:B---3--:R-:W-:Y:S01]  /*14330*/  IMAD R23, R223, UR11, RZ ;  /* 0x0000000bdf177c24 */ /* 0x008fe2000f8e02ff */
[----:B------:R0:W-:Y:S01]  /*14340*/  @P3 STG.E desc[UR16][R12.64], R17 ;  /* 0x000000110c003986 */ /* 0x0001e2000c101910 */
[----:B------:R-:W-:Y:S01]  /*14350*/  IADD3 R6, P3, R12, UR9, RZ ;  /* 0x000000090c067c10 */ /* 0x000fe2000ff7e0ff */
[----:B------:R-:W-:-:S02]  /*14360*/  IMAD.WIDE.U32 R8, R9, 0x1c, R12 ;  /* 0x0000001c09087825 */ /* 0x000fc400078e000c */
[----:B------:R2:W-:Y:S01]  /*14370*/  @P5 STG.E desc[UR16][R14.64+0x20], R19 ;  /* 0x000020130e005986 */ /* 0x0005e2000c101910 */
[----:B------:R-:W-:Y:S01]  /*14380*/  IADD3.X R7, R13, UR21, RZ, P3, !PT ;  /* 0x000000150d077c10 */ /* 0x000fe20009ffe4ff */
[----:B----4-:R-:W-:Y:S02]  /*14390*/  IMAD R21, R222, UR11, RZ ;  /* 0x0000000bde157c24 */ /* 0x010fe4000f8e02ff */
[----:B------:R3:W-:Y:S01]  /*143a0*/  @P1 STG.E desc[UR16][R12.64+0x20], R23 ;  /* 0x000020170c001986 */ /* 0x0007e2000c101910 */
[C---:B------:R-:W-:Y:S01]  /*143b0*/  ISETP.GT.AND P1, PT, R0.reuse, 0x71, P0 ;  /* 0x000000710000780c */ /* 0x040fe20000724270 */
[----:B------:R-:W-:Y:S01]  /*143c0*/  IMAD.MOV.U32 R16, RZ, RZ, R8 ;  /* 0x000000ffff107224 */ /* 0x000fe200078e0008 */
[C---:B------:R-:W-:Y:S01]  /*143d0*/  ISETP.GT.AND P3, PT, R0.reuse, 0x70, P2 ;  /* 0x000000700000780c */ /* 0x040fe20001764270 */
[----:B0-----:R-:W-:Y:S01]  /*143e0*/  VIADD R17, R9, UR8 ;  /* 0x0000000809117c36 */ /* 0x001fe20008000000 */
[----:B------:R-:W-:Y:S02]  /*143f0*/  ISETP.GT.AND P5, PT, R0, 0x71, P2 ;  /* 0x000000710000780c */ /* 0x000fe400017a4270 */
[----:B------:R-:W-:-:S02]  /*14400*/  MOV R11, UR20 ;  /* 0x00000014000b7c02 */ /* 0x000fc40008000f00 */
[----:B------:R0:W-:Y:S01]  /*14410*/  @P6 STG.E desc[UR16][R16.64], R21 ;  /* 0x0000001510006986 */ /* 0x0001e2000c101910 */
[----:B------:R-:W-:Y:S01]  /*14420*/  ISETP.GT.AND P6, PT, R0, 0x78, P0 ;  /* 0x000000780000780c */ /* 0x000fe200007c4270 */
[----:B--2---:R-:W-:Y:S02]  /*14430*/  IMAD R15, R220, UR11, RZ ;  /* 0x0000000bdc0f7c24 */ /* 0x004fe4000f8e02ff */
[----:B---3--:R-:W-:Y:S02]  /*14440*/  IMAD R13, R221, UR11, RZ ;  /* 0x0000000bdd0d7c24 */ /* 0x008fe4000f8e02ff */
[----:B------:R-:W-:-:S04]  /*14450*/  IMAD.WIDE.U32 R10, R11, 0x1c, R6 ;  /* 0x0000001c0b0a7825 */ /* 0x000fc800078e0006 */
[----:B------:R-:W-:Y:S01]  /*14460*/  IMAD R19, R219, UR11, RZ ;  /* 0x0000000bdb137c24 */ /* 0x000fe2000f8e02ff */
[----:B------:R-:W-:Y:S01]  /*14470*/  @P1 STG.E desc[UR16][R6.64], R13 ;  /* 0x0000000d06001986 */ /* 0x000fe2000c101910 */
[----:B------:R-:W-:Y:S01]  /*14480*/  IADD3 R9, R11, UR8, RZ ;  /* 0x000000080b097c10 */ /* 0x000fe2000fffe0ff */
[----:B------:R-:W-:Y:S02]  /*14490*/  IMAD.MOV.U32 R8, RZ, RZ, R10 ;  /* 0x000000ffff087224 */ /* 0x000fe400078e000a */
[----:B------:R-:W-:Y:S01]  /*144a0*/  @P3 STG.E desc[UR16][R16.64+0x20], R15 ;  /* 0x0000200f10003986 */ /* 0x000fe2000c101910 */
[----:B------:R-:W-:Y:S01]  /*144b0*/  IMAD R23, R153, UR11, RZ ;  /* 0x0000000b99177c24 */ /* 0x000fe2000f8e02ff */
[----:B------:R-:W-:Y:S02]  /*144c0*/  ISETP.GT.AND P1, PT, R0, 0x79, P0 ;  /* 0x000000790000780c */ /* 0x000fe40000724270 */
[----:B------:R2:W-:Y:S01]  /*144d0*/  @P5 STG.E desc[UR16][R6.64+0x20], R19 ;  /* 0x0000201306005986 */ /* 0x0005e2000c101910 */
[----:B------:R-:W-:-:S02]  /*144e0*/  IADD3 R10, P5, R6, UR9, RZ ;  /* 0x00000009060a7c10 */ /* 0x000fc4000ffbe0ff */
[C---:B------:R-:W-:Y:S01]  /*144f0*/  ISETP.GT.AND P3, PT, R0.reuse, 0x78, P2 ;  /* 0x000000780000780c */ /* 0x040fe20001764270 */
[----:B------:R3:W-:Y:S01]  /*14500*/  @P6 STG.E desc[UR16][R8.64], R23 ;  /* 0x0000001708006986 */ /* 0x0007e2000c101910 */
[----:B------:R-:W-:Y:S01]  /*14510*/  IADD3.X R11, R7, UR21, RZ, P5, !PT ;  /* 0x00000015070b7c10 */ /* 0x000fe2000affe4ff */
[----:B------:R-:W-:Y:S01]  /*14520*/  IMAD.U32 R153, RZ, RZ, UR20 ;  /* 0x00000014ff997e24 */ /* 0x000fe2000f8e00ff */
[C---:B------:R-:W-:Y:S02]  /*14530*/  ISETP.GT.AND P6, PT, R0.reuse, 0x79, P2 ;  /* 0x000000790000780c */ /* 0x040fe400017c4270 */
[----:B------:R-:W-:Y:S01]  /*14540*/  ISETP.GT.AND P5, PT, R0, 0x80, P0 ;  /* 0x000000800000780c */ /* 0x000fe200007a4270 */
[----:B0-----:R-:W-:Y:S02]  /*14550*/  IMAD R21, R218, UR11, RZ ;  /* 0x0000000bda157c24 */ /* 0x001fe4000f8e02ff */
[----:B--2---:R-:W-:-:S04]  /*14560*/  IMAD.WIDE.U32 R6, R153, 0x1c, R10 ;  /* 0x0000001c99067825 */ /* 0x004fc800078e000a */
[----:B------:R-:W-:Y:S01]  /*14570*/  IMAD R17, R217, UR11, RZ ;  /* 0x0000000bd9117c24 */ /* 0x000fe2000f8e02ff */
[----:B------:R0:W-:Y:S01]  /*14580*/  @P1 STG.E desc[UR16][R10.64], R21 ;  /* 0x000000150a001986 */ /* 0x0001e2000c101910 */
[----:B------:R-:W-:Y:S01]  /*14590*/  IMAD R19, R216, UR11, RZ ;  /* 0x0000000bd8137c24 */ /* 0x000fe2000f8e02ff */
[----:B------:R-:W-:Y:S01]  /*145a0*/  IADD3 R15, R7, UR8, RZ ;  /* 0x00000008070f7c10 */ /* 0x000fe2000fffe0ff */
[----:B---3--:R-:W-:Y:S01]  /*145b0*/  IMAD R23, R215, UR11, RZ ;  /* 0x0000000bd7177c24 */ /* 0x008fe2000f8e02ff */
[----:B------:R-:W-:Y:S01]  /*145c0*/  IADD3 R12, P1, R10, UR9, RZ ;  /* 0x000000090a0c7c10 */ /* 0x000fe2000ff3e0ff */
[----:B------:R-:W-:Y:S01]  /*145d0*/  IMAD.MOV.U32 R14, RZ, RZ, R6 ;  /* 0x000000ffff0e7224 */ /* 0x000fe200078e0006 */
[----:B------:R-:W-:Y:S01]  /*145e0*/  @P3 STG.E desc[UR16][R8.64+0x20], R17 ;  /* 0x0000201108003986 */ /* 0x000fe2000c101910 */
[C---:B------:R-:W-:Y:S01]  /*145f0*/  ISETP.GT.AND P3, PT, R0.reuse, 0x81, P0 ;  /* 0x000000810000780c */ /* 0x040fe20000764270 */
[----:B------:R-:W-:Y:S01]  /*14600*/  IMAD.U32 R7, RZ, RZ, UR20 ;  /* 0x00000014ff077e24 */ /* 0x000fe2000f8e00ff */
[----:B------:R-:W-:Y:S01]  /*14610*/  IADD3.X R13, R11, UR21, RZ, P1, !PT ;  /* 0x000000150b0d7c10 */ /* 0x000fe20008ffe4ff */
[----:B------:R2:W-:Y:S01]  /*14620*/  @P6 STG.E desc[UR16][R10.64+0x20], R19 ;  /* 0x000020130a006986 */ /* 0x0005e2000c101910 */
[----:B------:R-:W-:-:S03]  /*14630*/  ISETP.GT.AND P6, PT, R0, 0x80, P2 ;  /* 0x000000800000780c */ /* 0x000fc600017c4270 */
[----:B------:R3:W-:Y:S01]  /*14640*/  @P5 STG.E desc[UR16][R14.64], R23 ;  /* 0x000000170e005986 */ /* 0x0007e2000c101910 */
[C---:B------:R-:W-:Y:S02]  /*14650*/  ISETP.GT.AND P5, PT, R0.reuse, 0x81, P2 ;  /* 0x000000810000780c */ /* 0x040fe400017a4270 */
[----:B------:R-:W-:Y:S01]  /*14660*/  ISETP.GT.AND P1, PT, R0, 0x88, P0 ;  /* 0x000000880000780c */ /* 0x000fe20000724270 */
[----:B------:R-:W-:-:S04]  /*14670*/  IMAD.WIDE.U32 R6, R7, 0x1c, R12 ;  /* 0x0000001c07067825 */ /* 0x000fc800078e000c */
[----:B0-----:R-:W-:Y:S02]  /*14680*/  IMAD R21, R214, UR11, RZ ;  /* 0x0000000bd6157c24 */ /* 0x001fe4000f8e02ff */
[----:B--2---:R-:W-:Y:S01]  /*14690*/  IMAD R11, R213, UR11, RZ ;  /* 0x0000000bd50b7c24 */ /* 0x004fe2000f8e02ff */
[----:B------:R-:W-:Y:S01]  /*146a0*/  IADD3 R17, R7, UR8, RZ ;  /* 0x0000000807117c10 */ /* 0x000fe2000fffe0ff */
[----:B------:R-:W-:Y:S01]  /*146b0*/  IMAD R19, R212, UR11, RZ ;  /* 0x0000000bd4137c24 */ /* 0x000fe2000f8e02ff */
[----:B------:R-:W-:Y:S01]  /*146c0*/  @P3 STG.E desc[UR16][R12.64], R21 ;  /* 0x000000150c003986 */ /* 0x000fe2000c101910 */
        /* <DEDUP_REMOVED lines=8> */
[----:B------:R-:W-:Y:S02]  /*14750*/  ISETP.GT.AND P1, PT, R0, 0x89, P2 ;  /* 0x000000890000780c */ /* 0x000fe40001724270 */
[----:B------:R-:W-:Y:S01]  /*14760*/  IADD3.X R9, R13, UR21, RZ, P6, !PT ;  /* 0x000000150d097c10 */ /* 0x000fe2000b7fe4ff */
[----:B0-----:R-:W-:Y:S01]  /*14770*/  IMAD R15, R210, UR11, RZ ;  /* 0x0000000bd20f7c24 */ /* 0x001fe2000f8e02ff */
[----:B------:R-:W-:Y:S01]  /*14780*/  ISETP.GT.AND P6, PT, R0, 0x90, P0 ;  /* 0x000000900000780c */ /* 0x000fe200007c4270 */
[----:B------:R-:W-:Y:S02]  /*14790*/  IMAD R21, R209, UR11, RZ ;  /* 0x0000000bd1157c24 */ /* 0x000fe4000f8e02ff */
[----:B------:R-:W-:Y:S01]  /*147a0*/  IMAD.U32 R7, RZ, RZ, UR20 ;  /* 0x00000014ff077e24 */ /* 0x000fe2000f8e00ff */
[----:B------:R0:W-:Y:S01]  /*147b0*/  @P3 STG.E desc[UR16][R8.64], R15 ;  /* 0x0000000f08003986 */ /* 0x0001e2000c101910 */
[----:B--2---:R-:W-:Y:S01]  /*147c0*/  IMAD R19, R208, UR11, RZ ;  /* 0x0000000bd0137c24 */ /* 0x004fe2000f8e02ff */
[----:B------:R-:W-:Y:S01]  /*147d0*/  IADD3 R10, P3, R8, UR9, RZ ;  /* 0x00000009080a7c10 */ /* 0x000fe2000ff7e0ff */
[----:B------:R-:W-:Y:S01]  /*147e0*/  IMAD.WIDE.U32 R6, R7, 0x1c, R8 ;  /* 0x0000001c07067825 */ /* 0x000fe200078e0008 */
[----:B------:R2:W-:Y:S02]  /*147f0*/  @P5 STG.E desc[UR16][R16.64+0x20], R21 ;  /* 0x0000201510005986 */ /* 0x0005e4000c101910 */
[----:B------:R-:W-:-:S02]  /*14800*/  IADD3.X R11, R9, UR21, RZ, P3, !PT ;  /* 0x00000015090b7c10 */ /* 0x000fc40009ffe4ff */
[----:B------:R4:W-:Y:S01]  /*14810*/  @P1 STG.E desc[UR16][R8.64+0x20], R19 ;  /* 0x0000201308001986 */ /* 0x0009e2000c101910 */
[C---:B------:R-:W-:Y:S01]  /*14820*/  ISETP.GT.AND P1, PT, R0.reuse, 0x91, P0 ;  /* 0x000000910000780c */ /* 0x040fe20000724270 */
[----:B---3--:R-:W-:Y:S01]  /*14830*/  IMAD R23, R207, UR11, RZ ;  /* 0x0000000bcf177c24 */ /* 0x008fe2000f8e02ff */
[C---:B------:R-:W-:Y:S01]  /*14840*/  ISETP.GT.AND P3, PT, R0.reuse, 0x90, P2 ;  /* 0x000000900000780c */ /* 0x040fe20001764270 */
[----:B0-----:R-:W-:Y:S01]  /*14850*/  VIADD R15, R7, UR8 ;  /* 0x00000008070f7c36 */ /* 0x001fe20008000000 */
[----:B------:R-:W-:Y:S01]  /*14860*/  ISETP.GT.AND P5, PT, R0, 0x91, P2 ;  /* 0x000000910000780c */ /* 0x000fe200017a4270 */
[----:B------:R-:W-:Y:S01]  /*14870*/  IMAD.MOV.U32 R14, RZ, RZ, R6 ;  /* 0x000000ffff0e7224 */ /* 0x000fe200078e0006 */
[----:B------:R-:W-:Y:S01]  /*14880*/  MOV R13, UR20 ;  /* 0x00000014000d7c02 */ /* 0x000fe20008000f00 */
[----:B--2---:R-:W-:-:S03]  /*14890*/  IMAD R17, R205, UR11, RZ ;  /* 0x0000000bcd117c24 */ /* 0x004fc6000f8e02ff */
[----:B------:R-:W-:Y:S01]  /*148a0*/  @P6 STG.E desc[UR16][R14.64], R23 ;  /* 0x000000170e006986 */ /* 0x000fe2000c101910 */
[----:B------:R-:W-:Y:S01]  /*148b0*/  ISETP.GT.AND P6, PT, R0, 0x98, P0 ;  /* 0x000000980000780c */ /* 0x000fe200007c4270 */
[----:B----4-:R-:W-:Y:S02]  /*148c0*/  IMAD R9, R206, UR11, RZ ;  /* 0x0000000bce097c24 */ /* 0x010fe4000f8e02ff */
[----:B------:R-:W-:-:S04]  /*148d0*/  IMAD.WIDE.U32 R12, R13, 0x1c, R10 ;  /* 0x0000001c0d0c7825 */ /* 0x000fc800078e000a */
[----:B------:R-:W-:Y:S01]  /*148e0*/  IMAD R19, R204, UR11, RZ ;  /* 0x0000000bcc137c24 */ /* 0x000fe2000f8e02ff */
[----:B------:R0:W-:Y:S01]  /*148f0*/  @P1 STG.E desc[UR16][R10.64], R9 ;  /* 0x000000090a001986 */ /* 0x0001e2000c101910 */
[----:B------:R-:W-:Y:S01]  /*14900*/  IADD3 R13, R13, UR8, RZ ;  /* 0x000000080d0d7c10 */ /* 0x000fe2000fffe0ff */
[----:B------:R-:W-:Y:S02]  /*14910*/  IMAD R21, R203, UR11, RZ ;  /* 0x0000000bcb157c24 */ /* 0x000fe4000f8e02ff */
[----:B------:R2:W-:Y:S01]  /*14920*/  @P3 STG.E desc[UR16][R14.64+0x20], R17 ;  /* 0x000020110e003986 */ /* 0x0005e2000c101910 */
[----:B------:R-:W-:-:S03]  /*14930*/  ISETP.GT.AND P1, PT, R0, 0x99, P0 ;  /* 0x000000990000780c */ /* 0x000fc60000724270 */
[----:B------:R3:W-:Y:S01]  /*14940*/  @P5 STG.E desc[UR16][R10.64+0x20], R19 ;  /* 0x000020130a005986 */ /* 0x0007e2000c101910 */
[----:B------:R-:W-:Y:S02]  /*14950*/  IADD3 R6, P5, R10, UR9, RZ ;  /* 0x000000090a067c10 */ /* 0x000fe4000ffbe0ff */
[C---:B------:R-:W-:Y:S01]  /*14960*/  ISETP.GT.AND P3, PT, R0.reuse, 0x98, P2 ;  /* 0x000000980000780c */ /* 0x040fe20001764270 */
[----:B------:R-:W-:Y:S01]  /*14970*/  @P6 STG.E desc[UR16][R12.64], R21 ;  /* 0x000000150c006986 */ /* 0x000fe2000c101910 */
[----:B------:R-:W-:Y:S02]  /*14980*/  IADD3.X R7, R11, UR21, RZ, P5, !PT ;  /* 0x000000150b077c10 */ /* 0x000fe4000affe4ff */
[C---:B------:R-:W-:Y:S02]  /*14990*/  ISETP.GT.AND P6, PT, R0.reuse, 0x99, P2 ;  /* 0x000000990000780c */ /* 0x040fe400017c4270 */
[----:B------:R-:W-:Y:S01]  /*149a0*/  ISETP.GT.AND P5, PT, R0, 0xa0, P0 ;  /* 0x000000a00000780c */ /* 0x000fe200007a4270 */
[----:B0-----:R-:W-:-:S04]  /*149b0*/  IMAD.WIDE.U32 R8, R153, 0x1c, R6 ;  /* 0x0000001c99087825 */ /* 0x001fc800078e0006 */
[----:B------:R-:W-:Y:S02]  /*149c0*/  IMAD R23, R202, UR11, RZ ;  /* 0x0000000bca177c24 */ /* 0x000fe4000f8e02ff */
[----:B--2---:R-:W-:Y:S02]  /*149d0*/  IMAD R17, R201, UR11, RZ ;  /* 0x0000000bc9117c24 */ /* 0x004fe4000f8e02ff */
[----:B---3--:R-:W-:Y:S02]  /*149e0*/  IMAD R19, R200, UR11, RZ ;  /* 0x0000000bc8137c24 */ /* 0x008fe4000f8e02ff */
[----:B------:R-:W-:Y:S01]  /*149f0*/  VIADD R15, R9, UR8 ;  /* 0x00000008090f7c36 */ /* 0x000fe20008000000 */
[----:B------:R-:W-:Y:S01]  /*14a00*/  @P1 STG.E desc[UR16][R6.64], R23 ;  /* 0x0000001706001986 */ /* 0x000fe2000c101910 */
[----:B------:R-:W-:Y:S02]  /*14a10*/  IMAD R9, R199, UR11, RZ ;  /* 0x0000000bc7097c24 */ /* 0x000fe4000f8e02ff */
[----:B------:R-:W-:Y:S01]  /*14a20*/  IMAD.MOV.U32 R14, RZ, RZ, R8 ;  /* 0x000000ffff0e7224 */ /* 0x000fe200078e0008 */
[----:B------:R0:W-:Y:S01]  /*14a30*/  @P3 STG.E desc[UR16][R12.64+0x20], R17 ;  /* 0x000020110c003986 */ /* 0x0001e2000c101910 */
[----:B------:R-:W-:-:S02]  /*14a40*/  IADD3 R10, P1, R6, UR9, RZ ;  /* 0x00000009060a7c10 */ /* 0x000fc4000ff3e0ff */
[C---:B------:R-:W-:Y:S01]  /*14a50*/  ISETP.GT.AND P3, PT, R0.reuse, 0xa1, P0 ;  /* 0x000000a10000780c */ /* 0x040fe20000764270 */
[----:B------:R2:W-:Y:S01]  /*14a60*/  @P6 STG.E desc[UR16][R6.64+0x20], R19 ;  /* 0x0000201306006986 */ /* 0x0005e2000c101910 */
[C---:B------:R-:W-:Y:S02]  /*14a70*/  ISETP.GT.AND P6, PT, R0.reuse, 0xa0, P2 ;  /* 0x000000a00000780c */ /* 0x040fe400017c4270 */
[----:B------:R-:W-:Y:S01]  /*14a80*/  IADD3.X R11, R7, UR21, RZ, P1, !PT ;  /* 0x00000015070b7c10 */ /* 0x000fe20008ffe4ff */
[----:B------:R3:W-:Y:S01]  /*14a90*/  @P5 STG.E desc[UR16][R14.64], R9 ;  /* 0x000000090e005986 */ /* 0x0007e2000c101910 */
[C---:B------:R-:W-:Y:S02]  /*14aa0*/  ISETP.GT.AND P5, PT, R0.reuse, 0xa1, P2 ;  /* 0x000000a10000780c */ /* 0x040fe400017a4270 */
[----:B------:R-:W-:Y:S02]  /*14ab0*/  ISETP.GT.AND P1, PT, R0, 0xa8, P0 ;  /* 0x000000a80000780c */ /* 0x000fe40000724270 */
[----:B0-----:R-:W-:Y:S01]  /*14ac0*/  MOV R13, UR20 ;  /* 0x00000014000d7c02 */ /* 0x001fe20008000f00 */
[----:B------:R-:W-:-:S02]  /*14ad0*/  IMAD R17, R198, UR11, RZ ;  /* 0x0000000bc6117c24 */ /* 0x000fc4000f8e02ff */
[----:B--2---:R-:W-:Y:S02]  /*14ae0*/  IMAD R19, R197, UR11, RZ ;  /* 0x0000000bc5137c24 */ /* 0x004fe4000f8e02ff */
[----:B------:R-:W-:Y:S01]  /*14af0*/  IMAD.WIDE.U32 R6, R13, 0x1c, R10 ;  /* 0x0000001c0d067825 */ /* 0x000fe200078e000a */
[----:B------:R-:W-:Y:S03]  /*14b00*/  @P3 STG.E desc[UR16][R10.64], R17 ;  /* 0x000000110a003986 */ /* 0x000fe6000c101910 */
[----:B------:R-:W-:Y:S02]  /*14b10*/  IMAD R21, R196, UR11, RZ ;  /* 0x0000000bc4157c24 */ /* 0x000fe4000f8e02ff */
[----:B------:R-:W-:Y:S02]  /*14b20*/  IMAD R23, R195, UR11, RZ ;  /* 0x0000000bc3177c24 */ /* 0x000fe4000f8e02ff */
[----:B------:R-:W-:-:S02]  /*14b30*/  VIADD R13, R7, UR8 ;  /* 0x00000008070d7c36 */ /* 0x000fc40008000000 */
[----:B------:R-:W-:Y:S01]  /*14b40*/  IMAD.MOV.U32 R12, RZ, RZ, R6 ;  /* 0x000000ffff0c7224 */ /* 0x000fe200078e0006 */
[----:B------:R-:W-:Y:S01]  /*14b50*/  ISETP.GT.AND P3, PT, R0, 0xa9, P0 ;  /* 0x000000a90000780c */ /* 0x000fe20000764270 */
[----:B------:R0:W-:Y:S01]  /*14b60*/  @P6 STG.E desc[UR16][R14.64+0x20], R19 ;  /* 0x000020130e006986 */ /* 0x0001e2000c101910 */
[----:B------:R-:W-:-:S03]  /*14b70*/  IADD3 R8, P6, R10, UR9, RZ ;  /* 0x000000090a087c10 */ /* 0x000fc6000ffde0ff */
[----:B------:R2:W-:Y:S01]  /*14b80*/  @P5 STG.E desc[UR16][R10.64+0x20], R21 ;  /* 0x000020150a005986 */ /* 0x0005e2000c101910 */
[----:B------:R-:W-:-:S03]  /*14b90*/  ISETP.GT.AND P5, PT, R0, 0xa8, P2 ;  /* 0x000000a80000780c */ /* 0x000fc600017a4270 */
[----:B------:R-:W-:Y:S01]  /*14ba0*/  @P1 STG.E desc[UR16][R12.64], R23 ;  /* 0x000000170c001986 */ /* 0x000fe2000c101910 */
[----:B------:R-:W-:Y:S02]  /*14bb0*/  ISETP.GT.AND P1, PT, R0, 0xa9, P2 ;  /* 0x000000a90000780c */ /* 0x000fe40001724270 */
[----:B---3--:R-:W-:Y:S01]  /*14bc0*/  IADD3.X R9, R11, UR21, RZ, P6, !PT ;  /* 0x000000150b097c10 */ /* 0x008fe2000b7fe4ff */
[----:B0-----:R-:W-:Y:S01]  /*14bd0*/  IMAD R15, R194, UR11, RZ ;  /* 0x0000000bc20f7c24 */ /* 0x001fe2000f8e02ff */
[----:B------:R-:W-:Y:S01]  /*14be0*/  MOV R7, UR20 ;  /* 0x0000001400077c02 */ /* 0x000fe20008000f00 */
[----:B------:R-:W-:Y:S01]  /*14bf0*/  IMAD R17, R193, UR11, RZ ;  /* 0x0000000bc1117c24 */ /* 0x000fe2000f8e02ff */
[----:B------:R-:W-:Y:S01]  /*14c00*/  ISETP.GT.AND P6, PT, R0, 0xb0, P0 ;  /* 0x000000b00000780c */ /* 0x000fe200007c4270 */
[----:B------:R-:W-:Y:S01]  /*14c10*/  IMAD R19, R192, UR11, RZ ;  /* 0x0000000bc0137c24 */ /* 0x000fe2000f8e02ff */
[----:B------:R0:W-:Y:S01]  /*14c20*/  @P3 STG.E desc[UR16][R8.64], R15 ;  /* 0x0000000f08003986 */ /* 0x0001e2000c101910 */
[----:B--2---:R-:W-:Y:S01]  /*14c30*/  IADD3 R10, P3, R8, UR9, RZ ;  /* 0x00000009080a7c10 */ /* 0x004fe2000ff7e0ff */
[----:B------:R-:W-:-:S02]  /*14c40*/  IMAD.WIDE.U32 R6, R7, 0x1c, R8 ;  /* 0x0000001c07067825 */ /* 0x000fc400078e0008 */
[----:B------:R-:W-:Y:S01]  /*14c50*/  @P5 STG.E desc[UR16][R12.64+0x20], R17 ;  /* 0x000020110c005986 */ /* 0x000fe2000c101910 */
[----:B------:R-:W-:Y:S01]  /*14c60*/  IADD3.X R11, R9, UR21, RZ, P3, !PT ;  /* 0x00000015090b7c10 */ /* 0x000fe20009ffe4ff */
[----:B------:R-:W-:Y:S02]  /*14c70*/  IMAD R21, R191, UR11, RZ ;  /* 0x0000000bbf157c24 */ /* 0x000fe4000f8e02ff */
[----:B------:R2:W-:Y:S01]  /*14c80*/  @P1 STG.E desc[UR16][R8.64+0x20], R19 ;  /* 0x0000201308001986 */ /* 0x0005e2000c101910 */
[C---:B------:R-:W-:Y:S02]  /*14c90*/  ISETP.GT.AND P1, PT, R0.reuse, 0xb1, P0 ;  /* 0x000000b10000780c */ /* 0x040fe40000724270 */
[C---:B------:R-:W-:Y:S01]  /*14ca0*/  ISETP.GT.AND P3, PT, R0.reuse, 0xb0, P2 ;  /* 0x000000b00000780c */ /* 0x040fe20001764270 */
[----:B0-----:R-:W-:Y:S01]  /*14cb0*/  VIADD R15, R7, UR8 ;  /* 0x00000008070f7c36 */ /* 0x001fe20008000000 */
[----:B------:R-:W-:Y:S02]  /*14cc0*/  MOV R14, R6 ;  /* 0x00000006000e7202 */ /* 0x000fe40000000f00 */
[----:B------:R-:W-:Y:S01]  /*14cd0*/  ISETP.GT.AND P5, PT, R0, 0xb1, P2 ;  /* 0x000000b10000780c */ /* 0x000fe200017a4270 */
[----:B------:R-:W-:-:S02]  /*14ce0*/  IMAD.U32 R23, RZ, RZ, UR20 ;  /* 0x00000014ff177e24 */ /* 0x000fc4000f8e00ff */
[----:B------:R0:W-:Y:S01]  /*14cf0*/  @P6 STG.E desc[UR16][R14.64], R21 ;  /* 0x000000150e006986 */ /* 0x0001e2000c101910 */
[----:B------:R-:W-:Y:S01]  /*14d00*/  ISETP.GT.AND P6, PT, R0, 0xb8, P0 ;  /* 0x000000b80000780c */ /* 0x000fe200007c4270 */
[----:B--2---:R-:W-:Y:S02]  /*14d10*/  IMAD R9, R190, UR11, RZ ;  /* 0x0000000bbe097c24 */ /* 0x004fe4000f8e02ff */
[----:B------:R-:W-:Y:S02]  /*14d20*/  IMAD R17, R189, UR11, RZ ;  /* 0x0000000bbd117c24 */ /* 0x000fe4000f8e02ff */
[----:B------:R-:W-:Y:S02]  /*14d30*/  IMAD R19, R188, UR11, RZ ;  /* 0x0000000bbc137c24 */ /* 0x000fe4000f8e02ff */
[----:B------:R-:W-:Y:S01]  /*14d40*/  IMAD.WIDE.U32 R12, R23, 0x1c, R10 ;  /* 0x0000001c170c7825 */ /* 0x000fe200078e000a */
[----:B------:R2:W-:Y:S01]  /*14d50*/  @P1 STG.E desc[UR16][R10.64], R9 ;  /* 0x000000090a001986 */ /* 0x0005e2000c101910 */
[----:B------:R-:W-:-:S02]  /*14d60*/  ISETP.GT.AND P1, PT, R0, 0xb9, P0 ;  /* 0x000000b90000780c */ /* 0x000fc40000724270 */
[----:B------:R-:W-:Y:S01]  /*14d70*/  VIADD R13, R13, UR8 ;  /* 0x000000080d0d7c36 */ /* 0x000fe20008000000 */
[----:B------:R3:W-:Y:S01]  /*14d80*/  @P3 STG.E desc[UR16][R14.64+0x20], R17 ;  /* 0x000020110e003986 */ /* 0x0007e2000c101910 */
[----:B------:R-:W-:-:S03]  /*14d90*/  IMAD R23, R187, UR11, RZ ;  /* 0x0000000bbb177c24 */ /* 0x000fc6000f8e02ff */
[----:B------:R4:W-:Y:S01]  /*14da0*/  @P5 STG.E desc[UR16][R10.64+0x20], R19 ;  /* 0x000020130a005986 */ /* 0x0009e2000c101910 */
[----:B------:R-:W-:Y:S02]  /*14db0*/  IADD3 R6, P5, R10, UR9, RZ ;  /* 0x000000090a067c10 */ /* 0x000fe4000ffbe0ff */
[C---:B------:R-:W-:Y:S01]  /*14dc0*/  ISETP.GT.AND P3, PT, R0.reuse, 0xb8, P2 ;  /* 0x000000b80000780c */ /* 0x040fe20001764270 */
[----:B------:R-:W-:Y:S01]  /*14dd0*/  @P6 STG.E desc[UR16][R12.64], R23 ;  /* 0x000000170c006986 */ /* 0x000fe2000c101910 */
[----:B------:R-:W-:Y:S02]  /*14de0*/  IADD3.X R7, R11, UR21, RZ, P5, !PT ;  /* 0x000000150b077c10 */ /* 0x000fe4000affe4ff */
[C---:B------:R-:W-:Y:S02]  /*14df0*/  ISETP.GT.AND P6, PT, R0.reuse, 0xb9, P2 ;  /* 0x000000b90000780c */ /* 0x040fe400017c4270 */
[----:B------:R-:W-:Y:S01]  /*14e00*/  ISETP.GT.AND P5, PT, R0, 0xc0, P0 ;  /* 0x000000c00000780c */ /* 0x000fe200007a4270 */
[----:B0-----:R-:W-:-:S02]  /*14e10*/  IMAD R21, R186, UR11, RZ ;  /* 0x0000000bba157c24 */ /* 0x001fc4000f8e02ff */
[----:B--2---:R-:W-:-:S04]  /*14e20*/  IMAD.WIDE.U32 R8, R153, 0x1c, R6 ;  /* 0x0000001c99087825 */ /* 0x004fc800078e0006 */
[----:B---3--:R-:W-:Y:S01]  /*14e30*/  IMAD R17, R185, UR11, RZ ;  /* 0x0000000bb9117c24 */ /* 0x008fe2000f8e02ff */
[----:B------:R-:W-:Y:S01]  /*14e40*/  @P1 STG.E desc[UR16][R6.64], R21 ;  /* 0x0000001506001986 */ /* 0x000fe2000c101910 */
[----:B----4-:R-:W-:Y:S01]  /*14e50*/  IMAD R19, R184, UR11, RZ ;  /* 0x0000000bb8137c24 */ /* 0x010fe2000f8e02ff */
[----:B------:R-:W-:Y:S01]  /*14e60*/  MOV R14, R8 ;  /* 0x00000008000e7202 */ /* 0x000fe20000000f00 */
[----:B------:R-:W-:Y:S01]  /*14e70*/  VIADD R15, R9, UR8 ;  /* 0x00000008090f7c36 */ /* 0x000fe20008000000 */
[----:B------:R-:W-:Y:S01]  /*14e80*/  IADD3 R10, P1, R6, UR9, RZ ;  /* 0x00000009060a7c10 */ /* 0x000fe2000ff3e0ff */
        /* <DEDUP_REMOVED lines=11> */
[----:B--2---:R-:W-:-:S04]  /*14f40*/  IMAD.WIDE.U32 R6, R13, 0x1c, R10 ;  /* 0x0000001c0d067825 */ /* 0x004fc800078e000a */
[----:B------:R-:W-:Y:S01]  /*14f50*/  IMAD R19, R181, UR11, RZ ;  /* 0x0000000bb5137c24 */ /* 0x000fe2000f8e02ff */
[----:B------:R-:W-:Y:S01]  /*14f60*/  MOV R12, R6 ;  /* 0x00000006000c7202 */ /* 0x000fe20000000f00 */
[----:B------:R-:W-:Y:S01]  /*14f70*/  IMAD R21, R180, UR11, RZ ;  /* 0x0000000bb4157c24 */ /* 0x000fe2000f8e02ff */
[----:B------:R-:W-:Y:S01]  /*14f80*/  @P3 STG.E desc[UR16][R10.64], R17 ;  /* 0x000000110a003986 */ /* 0x000fe2000c101910 */
[----:B------:R-:W-:Y:S02]  /*14f90*/  IMAD R23, R179, UR11, RZ ;  /* 0x0000000bb3177c24 */ /* 0x000fe4000f8e02ff */
[----:B------:R-:W-:Y:S01]  /*14fa0*/  VIADD R13, R7, UR8 ;  /* 0x00000008070d7c36 */ /* 0x000fe20008000000 */
        /* <DEDUP_REMOVED lines=9> */
[----:B------:R-:W-:Y:S01]  /*15040*/  ISETP.GT.AND P6, PT, R0, 0xd0, P0 ;  /* 0x000000d00000780c */ /* 0x000fe200007c4270 */
[----:B------:R-:W-:Y:S02]  /*15050*/  IMAD R17, R177, UR11, RZ ;  /* 0x0000000bb1117c24 */ /* 0x000fe4000f8e02ff */
[----:B------:R-:W-:Y:S01]  /*15060*/  IMAD.U32 R7, RZ, RZ, UR20 ;  /* 0x00000014ff077e24 */ /* 0x000fe2000f8e00ff */
[----:B------:R0:W-:Y:S01]  /*15070*/  @P3 STG.E desc[UR16][R8.64], R15 ;  /* 0x0000000f08003986 */ /* 0x0001e2000c101910 */
[----:B------:R-:W-:Y:S01]  /*15080*/  IMAD R19, R176, UR11, RZ ;  /* 0x0000000bb0137c24 */ /* 0x000fe2000f8e02ff */
[----:B--2---:R-:W-:Y:S01]  /*15090*/  IADD3 R10, P3, R8, UR9, RZ ;  /* 0x00000009080a7c10 */ /* 0x004fe2000ff7e0ff */
[----:B------:R-:W-:Y:S01]  /*150a0*/  IMAD.WIDE.U32 R6, R7, 0x1c, R8 ;  /* 0x0000001c07067825 */ /* 0x000fe200078e0008 */
[----:B------:R-:W-:Y:S02]  /*150b0*/  @P5 STG.E desc[UR16][R12.64+0x20], R17 ;  /* 0x000020110c005986 */ /* 0x000fe4000c101910 */
[----:B------:R-:W-:-:S02]  /*150c0*/  IADD3.X R11, R9, UR21, RZ, P3, !PT ;  /* 0x00000015090b7c10 */ /* 0x000fc40009ffe4ff */
[----:B------:R2:W-:Y:S01]  /*150d0*/  @P1 STG.E desc[UR16][R8.64+0x20], R19 ;  /* 0x0000201308001986 */ /* 0x0005e2000c101910 */
[C---:B------:R-:W-:Y:S01]  /*150e0*/  ISETP.GT.AND P1, PT, R0.reuse, 0xd1, P0 ;  /* 0x000000d10000780c */ /* 0x040fe20000724270 */
[----:B------:R-:W-:Y:S01]  /*150f0*/  IMAD R21, R175, UR11, RZ ;  /* 0x0000000baf157c24 */ /* 0x000fe2000f8e02ff */
[C---:B------:R-:W-:Y:S01]  /*15100*/  ISETP.GT.AND P3, PT, R0.reuse, 0xd0, P2 ;  /* 0x000000d00000780c */ /* 0x040fe20001764270 */
[----:B------:R-:W-:Y:S01]  /*15110*/  IMAD.MOV.U32 R14, RZ, RZ, R6 ;  /* 0x000000ffff0e7224 */ /* 0x000fe200078e0006 */
[----:B0-----:R-:W-:Y:S02]  /*15120*/  IADD3 R15, R7, UR8, RZ ;  /* 0x00000008070f7c10 */ /* 0x001fe4000fffe0ff */
[C---:B------:R-:W-:Y:S01]  /*15130*/  ISETP.GT.AND P5, PT, R0.reuse, 0xd1, P2 ;  /* 0x000000d10000780c */ /* 0x040fe200017a4270 */
[----:B------:R-:W-:Y:S02]  /*15140*/  IMAD.U32 R23, RZ, RZ, UR20 ;  /* 0x00000014ff177e24 */ /* 0x000fe4000f8e00ff */
[----:B------:R-:W-:Y:S01]  /*15150*/  @P6 STG.E desc[UR16][R14.64], R21 ;  /* 0x000000150e006986 */ /* 0x000fe2000c101910 */
[----:B------:R-:W-:Y:S01]  /*15160*/  ISETP.GT.AND P6, PT, R0, 0xd8, P0 ;  /* 0x000000d80000780c */ /* 0x000fe200007c4270 */
[----:B--2---:R-:W-:-:S02]  /*15170*/  IMAD R9, R174, UR11, RZ ;  /* 0x0000000bae097c24 */ /* 0x004fc4000f8e02ff */
[----:B------:R-:W-:Y:S02]  /*15180*/  IMAD R17, R173, UR11, RZ ;  /* 0x0000000bad117c24 */ /* 0x000fe4000f8e02ff */
[----:B------:R-:W-:Y:S01]  /*15190*/  IMAD R19, R172, UR11, RZ ;  /* 0x0000000bac137c24 */ /* 0x000fe2000f8e02ff */
[----:B------:R0:W-:Y:S01]  /*151a0*/  @P1 STG.E desc[UR16][R10.64], R9 ;  /* 0x000000090a001986 */ /* 0x0001e2000c101910 */
[----:B------:R-:W-:-:S03]  /*151b0*/  IMAD.WIDE.U32 R12, R23, 0x1c, R10 ;  /* 0x0000001c170c7825 */ /* 0x000fc600078e000a */
[----:B------:R2:W-:Y:S01]  /*151c0*/  @P3 STG.E desc[UR16][R14.64+0x20], R17 ;  /* 0x000020110e003986 */ /* 0x0005e2000c101910 */
[----:B------:R-:W-:Y:S02]  /*151d0*/  VIADD R13, R13, UR8 ;  /* 0x000000080d0d7c36 */ /* 0x000fe40008000000 */
[----:B------:R-:W-:Y:S01]  /*151e0*/  IMAD R23, R171, UR11, RZ ;  /* 0x0000000bab177c24 */ /* 0x000fe2000f8e02ff */
[----:B------:R3:W-:Y:S01]  /*151f0*/  @P5 STG.E desc[UR16][R10.64+0x20], R19 ;  /* 0x000020130a005986 */ /* 0x0007e2000c101910 */
[----:B------:R-:W-:Y:S02]  /*15200*/  IADD3 R6, P5, R10, UR9, RZ ;  /* 0x000000090a067c10 */ /* 0x000fe4000ffbe0ff */
[C---:B------:R-:W-:Y:S01]  /*15210*/  ISETP.GT.AND P1, PT, R0.reuse, 0xd9, P0 ;  /* 0x000000d90000780c */ /* 0x040fe20000724270 */
[----:B------:R-:W-:Y:S01]  /*15220*/  @P6 STG.E desc[UR16][R12.64], R23 ;  /* 0x000000170c006986 */ /* 0x000fe2000c101910 */
[----:B------:R-:W-:Y:S02]  /*15230*/  IADD3.X R7, R11, UR21, RZ, P5, !PT ;  /* 0x000000150b077c10 */ /* 0x000fe4000affe4ff */
[----:B------:R-:W-:-:S02]  /*15240*/  ISETP.GT.AND P3, PT, R0, 0xd8, P2 ;  /* 0x000000d80000780c */ /* 0x000fc40001764270 */
[C---:B------:R-:W-:Y:S02]  /*15250*/  ISETP.GT.AND P6, PT, R0.reuse, 0xd9, P2 ;  /* 0x000000d90000780c */ /* 0x040fe400017c4270 */
[----:B------:R-:W-:Y:S01]  /*15260*/  ISETP.GT.AND P5, PT, R0, 0xe0, P0 ;  /* 0x000000e00000780c */ /* 0x000fe200007a4270 */
[----:B0-----:R-:W-:-:S04]  /*15270*/  IMAD.WIDE.U32 R8, R153, 0x1c, R6 ;  /* 0x0000001c99087825 */ /* 0x001fc800078e0006 */
[----:B------:R-:W-:Y:S01]  /*15280*/  IMAD R21, R170, UR11, RZ ;  /* 0x0000000baa157c24 */ /* 0x000fe2000f8e02ff */
[----:B--2---:R-:W-:Y:S01]  /*15290*/  IADD3 R15, R9, UR8, RZ ;  /* 0x00000008090f7c10 */ /* 0x004fe2000fffe0ff */
[----:B------:R-:W-:Y:S02]  /*152a0*/  IMAD R17, R169, UR11, RZ ;  /* 0x0000000ba9117c24 */ /* 0x000fe4000f8e02ff */
[----:B---3--:R-:W-:Y:S02]  /*152b0*/  IMAD R19, R168, UR11, RZ ;  /* 0x0000000ba8137c24 */ /* 0x008fe4000f8e02ff */
[----:B------:R-:W-:Y:S02]  /*152c0*/  IMAD R9, R167, UR11, RZ ;  /* 0x0000000ba7097c24 */ /* 0x000fe4000f8e02ff */
[----:B------:R-:W-:Y:S01]  /*152d0*/  IMAD.MOV.U32 R14, RZ, RZ, R8 ;  /* 0x000000ffff0e7224 */ /* 0x000fe200078e0008 */
[----:B------:R-:W-:Y:S01]  /*152e0*/  @P1 STG.E desc[UR16][R6.64], R21 ;  /* 0x0000001506001986 */ /* 0x000fe2000c101910 */
[----:B------:R-:W-:-:S03]  /*152f0*/  ISETP.GT.AND P1, PT, R0, 0xe1, P0 ;  /* 0x000000e10000780c */ /* 0x000fc60000724270 */
[----:B------:R0:W-:Y:S01]  /*15300*/  @P3 STG.E desc[UR16][R12.64+0x20], R17 ;  /* 0x000020110c003986 */ /* 0x0001e2000c101910 */
[----:B------:R-:W-:-:S03]  /*15310*/  IADD3 R10, P3, R6, UR9, RZ ;  /* 0x00000009060a7c10 */ /* 0x000fc6000ff7e0ff */
[----:B------:R2:W-:Y:S01]  /*15320*/  @P6 STG.E desc[UR16][R6.64+0x20], R19 ;  /* 0x0000201306006986 */ /* 0x0005e2000c101910 */
[----:B------:R-:W-:-:S03]  /*15330*/  ISETP.GT.AND P6, PT, R0, 0xe0, P2 ;  /* 0x000000e00000780c */ /* 0x000fc600017c4270 */
[----:B------:R-:W-:Y:S01]  /*15340*/  @P5 STG.E desc[UR16][R14.64], R9 ;  /* 0x000000090e005986 */ /* 0x000fe2000c101910 */
[C---:B------:R-:W-:Y:S02]  /*15350*/  ISETP.GT.AND P5, PT, R0.reuse, 0xe1, P2 ;  /* 0x000000e10000780c */ /* 0x040fe400017a4270 */
[----:B------:R-:W-:Y:S01]  /*15360*/  IADD3.X R11, R7, UR21, RZ, P3, !PT ;  /* 0x00000015070b7c10 */ /* 0x000fe20009ffe4ff */
[----:B0-----:R-:W-:Y:S01]  /*15370*/  IMAD.U32 R13, RZ, RZ, UR20 ;  /* 0x00000014ff0d7e24 */ /* 0x001fe2000f8e00ff */
[----:B------:R-:W-:Y:S01]  /*15380*/  ISETP.GT.AND P3, PT, R0, 0xe8, P0 ;  /* 0x000000e80000780c */ /* 0x000fe20000764270 */
[----:B------:R-:W-:Y:S02]  /*15390*/  IMAD R17, R166, UR11, RZ ;  /* 0x0000000ba6117c24 */ /* 0x000fe4000f8e02ff */
[----:B--2---:R-:W-:Y:S02]  /*153a0*/  IMAD R19, R165, UR11, RZ ;  /* 0x0000000ba5137c24 */ /* 0x004fe4000f8e02ff */
[----:B------:R-:W-:Y:S01]  /*153b0*/  IMAD.WIDE.U32 R6, R13, 0x1c, R10 ;  /* 0x0000001c0d067825 */ /* 0x000fe200078e000a */
[----:B------:R0:W-:Y:S03]  /*153c0*/  @P1 STG.E desc[UR16][R10.64], R17 ;  /* 0x000000110a001986 */ /* 0x0001e6000c101910 */
[----:B------:R-:W-:Y:S01]  /*153d0*/  IMAD R21, R164, UR11, RZ ;  /* 0x0000000ba4157c24 */ /* 0x000fe2000f8e02ff */
[----:B------:R2:W-:Y:S01]  /*153e0*/  @P6 STG.E desc[UR16][R14.64+0x20], R19 ;  /* 0x000020130e006986 */ /* 0x0005e2000c101910 */
[----:B------:R-:W-:Y:S01]  /*153f0*/  IMAD R23, R163, UR11, RZ ;  /* 0x0000000ba3177c24 */ /* 0x000fe2000f8e02ff */
[----:B------:R-:W-:Y:S01]  /*15400*/  IADD3 R13, R7, UR8, RZ ;  /* 0x00000008070d7c10 */ /* 0x000fe2000fffe0ff */
[----:B------:R-:W-:Y:S01]  /*15410*/  IMAD.MOV.U32 R12, RZ, RZ, R6 ;  /* 0x000000ffff0c7224 */ /* 0x000fe200078e0006 */
[C---:B------:R-:W-:Y:S01]  /*15420*/  ISETP.GT.AND P1, PT, R0.reuse, 0xe9, P0 ;  /* 0x000000e90000780c */ /* 0x040fe20000724270 */
[----:B------:R3:W-:Y:S01]  /*15430*/  @P5 STG.E desc[UR16][R10.64+0x20], R21 ;  /* 0x000020150a005986 */ /* 0x0007e2000c101910 */
[----:B------:R-:W-:-:S02]  /*15440*/  ISETP.GT.AND P5, PT, R0, 0xe8, P2 ;  /* 0x000000e80000780c */ /* 0x000fc400017a4270 */
[----:B------:R-:W-:Y:S01]  /*15450*/  IADD3 R8, P6, R10, UR9, RZ ;  /* 0x000000090a087c10 */ /* 0x000fe2000ffde0ff */
[----:B------:R-:W-:Y:S01]  /*15460*/  @P3 STG.E desc[UR16][R12.64], R23 ;  /* 0x000000170c003986 */ /* 0x000fe2000c101910 */
[----:B------:R-:W-:Y:S01]  /*15470*/  ISETP.GT.AND P3, PT, R0, 0xe9, P2 ;  /* 0x000000e90000780c */ /* 0x000fe20001764270 */
[----:B0-----:R-:W-:Y:S01]  /*15480*/  IMAD R17, R161, UR11, RZ ;  /* 0x0000000ba1117c24 */ /* 0x001fe2000f8e02ff */
[----:B------:R-:W-:Y:S01]  /*15490*/  IADD3.X R9, R11, UR21, RZ, P6, !PT ;  /* 0x000000150b097c10 */ /* 0x000fe2000b7fe4ff */
[----:B--2---:R-:W-:Y:S02]  /*154a0*/  IMAD R15, R162, UR11, RZ ;  /* 0x0000000ba20f7c24 */ /* 0x004fe4000f8e02ff */
[----:B------:R-:W-:-:S03]  /*154b0*/  IMAD R19, R160, UR11, RZ ;  /* 0x0000000ba0137c24 */ /* 0x000fc6000f8e02ff */
[----:B------:R0:W-:Y:S04]  /*154c0*/  @P1 STG.E desc[UR16][R8.64], R15 ;  /* 0x0000000f08001986 */ /* 0x0001e8000c101910 */
[----:B------:R2:W-:Y:S01]  /*154d0*/  @P5 STG.E desc[UR16][R12.64+0x20], R17 ;  /* 0x000020110c005986 */ /* 0x0005e2000c101910 */
[----:B---3--:R-:W-:Y:S01]  /*154e0*/  IADD3 R10, P5, R8, UR9, RZ ;  /* 0x00000009080a7c10 */ /* 0x008fe2000ffbe0ff */
[----:B------:R-:W-:Y:S01]  /*154f0*/  IMAD.U32 R7, RZ, RZ, UR20 ;  /* 0x00000014ff077e24 */ /* 0x000fe2000f8e00ff */
[C---:B------:R-:W-:Y:S01]  /*15500*/  ISETP.GT.AND P1, PT, R0.reuse, 0xf0, P0 ;  /* 0x000000f00000780c */ /* 0x040fe20000724270 */
[----:B------:R3:W-:Y:S01]  /*15510*/  @P3 STG.E desc[UR16][R8.64+0x20], R19 ;  /* 0x0000201308003986 */ /* 0x0007e2000c101910 */
[----:B------:R-:W-:Y:S02]  /*15520*/  ISETP.GT.AND P3, PT, R0, 0xf1, P0 ;  /* 0x000000f10000780c */ /* 0x000fe40000764270 */
[----:B------:R-:W-:-:S02]  /*15530*/  IADD3.X R11, R9, UR21, RZ, P5, !PT ;  /* 0x00000015090b7c10 */ /* 0x000fc4000affe4ff */
[C---:B------:R-:W-:Y:S01]  /*15540*/  ISETP.GT.AND P5, PT, R0.reuse, 0xf0, P2 ;  /* 0x000000f00000780c */ /* 0x040fe200017a4270 */
[----:B------:R-:W-:Y:S01]  /*15550*/  IMAD.WIDE.U32 R6, R7, 0x1c, R8 ;  /* 0x0000001c07067825 */ /* 0x000fe200078e0008 */
[----:B0-----:R-:W-:Y:S02]  /*15560*/  MOV R15, UR20 ;  /* 0x00000014000f7c02 */ /* 0x001fe40008000f00 */
[----:B------:R-:W-:Y:S01]  /*15570*/  ISETP.GT.AND P6, PT, R0, 0xf1, P2 ;  /* 0x000000f10000780c */ /* 0x000fe200017c4270 */
[----:B------:R-:W-:Y:S02]  /*15580*/  IMAD R21, R159, UR11, RZ ;  /* 0x0000000b9f157c24 */ /* 0x000fe4000f8e02ff */
[----:B------:R-:W-:Y:S02]  /*15590*/  VIADD R7, R7, UR8 ;  /* 0x0000000807077c36 */ /* 0x000fe40008000000 */
[----:B--2---:R-:W-:-:S04]  /*155a0*/  IMAD.WIDE.U32 R12, R15, 0x1c, R10 ;  /* 0x0000001c0f0c7825 */ /* 0x004fc800078e000a */
[----:B------:R-:W-:Y:S02]  /*155b0*/  IMAD R15, R158, UR11, RZ ;  /* 0x0000000b9e0f7c24 */ /* 0x000fe4000f8e02ff */
[----:B------:R-:W-:Y:S02]  /*155c0*/  IMAD R17, R157, UR11, RZ ;  /* 0x0000000b9d117c24 */ /* 0x000fe4000f8e02ff */
[----:B---3--:R-:W-:Y:S01]  /*155d0*/  IMAD R19, R156, UR11, RZ ;  /* 0x0000000b9c137c24 */ /* 0x008fe2000f8e02ff */
[----:B------:R-:W-:Y:S01]  /*155e0*/  @P1 STG.E desc[UR16][R6.64], R21 ;  /* 0x0000001506001986 */ /* 0x000fe2000c101910 */
[----:B------:R-:W-:-:S03]  /*155f0*/  ISETP.GT.AND P1, PT, R0, 0xf8, P0 ;  /* 0x000000f80000780c */ /* 0x000fc60000724270 */
[----:B------:R0:W-:Y:S01]  /*15600*/  @P3 STG.E desc[UR16][R10.64], R15 ;  /* 0x0000000f0a003986 */ /* 0x0001e2000c101910 */
[----:B------:R-:W-:-:S03]  /*15610*/  ISETP.GT.AND P0, PT, R0, 0xf9, P0 ;  /* 0x000000f90000780c */ /* 0x000fc60000704270 */
[----:B------:R-:W-:Y:S01]  /*15620*/  @P5 STG.E desc[UR16][R6.64+0x20], R17 ;  /* 0x0000201106005986 */ /* 0x000fe2000c101910 */
[----:B------:R-:W-:-:S03]  /*15630*/  ISETP.GT.AND P5, PT, R0, 0xf8, P2 ;  /* 0x000000f80000780c */ /* 0x000fc600017a4270 */
[----:B------:R2:W-:Y:S01]  /*15640*/  @P6 STG.E desc[UR16][R10.64+0x20], R19 ;  /* 0x000020130a006986 */ /* 0x0005e2000c101910 */
[----:B------:R-:W-:Y:S02]  /*15650*/  IADD3 R8, P6, R10, UR9, RZ ;  /* 0x000000090a087c10 */ /* 0x000fe4000ffde0ff */
[----:B------:R-:W-:Y:S02]  /*15660*/  ISETP.GT.AND P2, PT, R0, 0xf9, P2 ;  /* 0x000000f90000780c */ /* 0x000fe40001744270 */
[----:B------:R-:W-:Y:S01]  /*15670*/  ISETP.GT.AND P3, PT, R154, 0x80, PT ;  /* 0x000000809a00780c */ /* 0x000fe20003f64270 */
[----:B------:R-:W-:Y:S01]  /*15680*/  VIADD R13, R13, UR8 ;  /* 0x000000080d0d7c36 */ /* 0x000fe20008000000 */
[----:B------:R-:W-:Y:S01]  /*15690*/  IADD3.X R9, R11, UR21, RZ, P6, !PT ;  /* 0x000000150b097c10 */ /* 0x000fe2000b7fe4ff */
[----:B------:R-:W-:Y:S01]  /*156a0*/  IMAD R23, R155, UR11, RZ ;  /* 0x0000000b9b177c24 */ /* 0x000fe2000f8e02ff */
[----:B------:R-:W-:Y:S01]  /*156b0*/  ISETP.GT.AND P6, PT, R0, RZ, P3 ;  /* 0x000000ff0000720c */ /* 0x000fe20001fc4270 */
[----:B0-----:R-:W-:-:S02]  /*156c0*/  IMAD R15, R152, UR11, RZ ;  /* 0x0000000b980f7c24 */ /* 0x001fc4000f8e02ff */
[----:B--2---:R-:W-:Y:S01]  /*156d0*/  IMAD R11, R22, UR11, RZ ;  /* 0x0000000b160b7c24 */ /* 0x004fe2000f8e02ff */
[----:B------:R-:W-:Y:S01]  /*156e0*/  @P1 STG.E desc[UR16][R12.64], R23 ;  /* 0x000000170c001986 */ /* 0x000fe2000c101910 */
[----:B------:R-:W-:Y:S01]  /*156f0*/  IMAD R17, R20, UR11, RZ ;  /* 0x0000000b14117c24 */ /* 0x000fe2000f8e02ff */
[----:B------:R-:W-:Y:S01]  /*15700*/  ISETP.GT.AND P1, PT, R154, 0x88, PT ;  /* 0x000000889a00780c */ /* 0x000fe20003f24270 */
[----:B------:R-:W-:Y:S01]  /*15710*/  IMAD R19, R24, UR11, RZ ;  /* 0x0000000b18137c24 */ /* 0x000fe2000f8e02ff */
[----:B------:R-:W-:Y:S04]  /*15720*/  @P0 STG.E desc[UR16][R8.64], R15 ;  /* 0x0000000f08000986 */ /* 0x000fe8000c101910 */
[----:B------:R-:W-:Y:S01]  /*15730*/  @P5 STG.E desc[UR16][R12.64+0x20], R11 ;  /* 0x0000200b0c005986 */ /* 0x000fe2000c101910 */
[----:B------:R-:W-:-:S03]  /*15740*/  ISETP.GT.AND P5, PT, R0, 0x1, P3 ;  /* 0x000000010000780c */ /* 0x000fc60001fa4270 */
[----:B------:R0:W-:Y:S01]  /*15750*/  @P2 STG.E desc[UR16][R8.64+0x20], R17 ;  /* 0x0000201108002986 */ /* 0x0001e2000c101910 */
[C---:B------:R-:W-:Y:S02]  /*15760*/  ISETP.GT.AND P2, PT, R0.reuse, RZ, P1 ;  /* 0x000000ff0000720c */ /* 0x040fe40000f44270 */
[C---:B------:R-:W-:Y:S01]  /*15770*/  ISETP.GT.AND P0, PT, R0.reuse, 0x1, P1 ;  /* 0x000000010000780c */ /* 0x040fe20000f04270 */
[----:B------:R-:W-:Y:S01]  /*15780*/  @P6 STG.E desc[UR16][R4.64+0x200], R19 ;  /* 0x0002001304006986 */ /* 0x000fe2000c101910 */
[----:B------:R-:W-:Y:S02]  /*15790*/  MOV R7, UR20 ;  /* 0x0000001400077c02 */ /* 0x000fe40008000f00 */
[----:B------:R-:W-:Y:S01]  /*157a0*/  ISETP.GT.AND P6, PT, R0, 0x8, P3 ;  /* 0x000000080000780c */ /* 0x000fe20001fc4270 */
[----:B------:R-:W-:Y:S02]  /*157b0*/  IMAD R25, R25, UR11, RZ ;  /* 0x0000000b19197c24 */ /* 0x000fe4000f8e02ff */
[----:B------:R-:W-:-:S04]  /*157c0*/  IMAD.WIDE.U32 R6, R7, 0x1c, R2 ;  /* 0x0000001c07067825 */ /* 0x000fc800078e0002 */
[----:B0-----:R-:W-:Y:S02]  /*157d0*/  IMAD R9, R26, UR11, RZ ;  /* 0x0000000b1a097c24 */ /* 0x001fe4000f8e02ff */
[----:B------:R-:W-:Y:S01]  /*157e0*/  IMAD R27, R27, UR11, RZ ;  /* 0x0000000b1b1b7c24 */ /* 0x000fe2000f8e02ff */
[----:B------:R-:W-:Y:S01]  /*157f0*/  @P5 STG.E desc[UR16][R2.64+0x200], R25 ;  /* 0x0002001902005986 */ /* 0x000fe2000c101910 */
[----:B------:R-:W-:Y:S02]  /*15800*/  VIADD R11, R7, UR8 ;  /* 0x00000008070b7c36 */ /* 0x000fe40008000000 */
[----:B------:R-:W-:Y:S01]  /*15810*/  IMAD.MOV.U32 R10, RZ, RZ, R6 ;  /* 0x000000ffff0a7224 */ /* 0x000fe200078e0006 */
[----:B------:R-:W-:Y:S01]  /*15820*/  @P2 STG.E desc[UR16][R4.64+0x220], R9 ;  /* 0x0002200904002986 */ /* 0x000fe2000c101910 */
[----:B------:R-:W-:Y:S01]  /*15830*/  IMAD R13, R28, UR11, RZ ;  /* 0x0000000b1c0d7c24 */ /* 0x000fe2000f8e02ff */
[----:B------:R-:W-:Y:S02]  /*15840*/  IADD3 R6, P5, R2, UR9, RZ ;  /* 0x0000000902067c10 */ /* 0x000fe4000ffbe0ff */
[----:B------:R0:W-:Y:S01]  /*15850*/  @P0 STG.E desc[UR16][R2.64+0x220], R27 ;  /* 0x0002201b02000986 */ /* 0x0001e2000c101910 */
[----:B------:R-:W-:-:S02]  /*15860*/  ISETP.GT.AND P0, PT, R0, 0x9, P3 ;  /* 0x000000090000780c */ /* 0x000fc40001f04270 */
[C---:B------:R-:W-:Y:S01]  /*15870*/  ISETP.GT.AND P2, PT, R0.reuse, 0x8, P1 ;  /* 0x000000080000780c */ /* 0x040fe20000f44270 */
[----:B------:R2:W-:Y:S01]  /*15880*/  @P6 STG.E desc[UR16][R10.64+0x200], R13 ;  /* 0x0002000d0a006986 */ /* 0x0005e2000c101910 */
[C---:B------:R-:W-:Y:S02]  /*15890*/  ISETP.GT.AND P6, PT, R0.reuse, 0x9, P1 ;  /* 0x000000090000780c */ /* 0x040fe40000fc4270 */
[----:B------:R-:W-:Y:S02]  /*158a0*/  IADD3.X R7, R3, UR21, RZ, P5, !PT ;  /* 0x0000001503077c10 */ /* 0x000fe4000affe4ff */
[----:B------:R-:W-:Y:S02]  /*158b0*/  MOV R17, UR20 ;  /* 0x0000001400117c02 */ /* 0x000fe40008000f00 */
[----:B------:R-:W-:Y:S01]  /*158c0*/  ISETP.GT.AND P5, PT, R0, 0x10, P3 ;  /* 0x000000100000780c */ /* 0x000fe20001fa4270 */
[----:B------:R-:W-:Y:S02]  /*158d0*/  IMAD R29, R29, UR11, RZ ;  /* 0x0000000b1d1d7c24 */ /* 0x000fe4000f8e02ff */
[----:B0-----:R-:W-:-:S04]  /*158e0*/  IMAD.WIDE.U32 R2, R17, 0x1c, R6 ;  /* 0x0000001c11027825 */ /* 0x001fc800078e0006 */
[----:B------:R-:W-:Y:S02]  /*158f0*/  IMAD R15, R30, UR11, RZ ;  /* 0x0000000b1e0f7c24 */ /* 0x000fe4000f8e02ff */
[----:B------:R-:W-:Y:S01]  /*15900*/  IMAD R31, R31, UR11, RZ ;  /* 0x0000000b1f1f7c24 */ /* 0x000fe2000f8e02ff */
[----:B------:R-:W-:Y:S01]  /*15910*/  @P0 STG.E desc[UR16][R6.64+0x200], R29 ;  /* 0x0002001d06000986 */ /* 0x000fe2000c101910 */
[----:B------:R-:W-:Y:S02]  /*15920*/  VIADD R9, R3, UR8 ;  /* 0x0000000803097c36 */ /* 0x000fe40008000000 */
[----:B--2---:R-:W-:Y:S02]  /*15930*/  IMAD R13, R32, UR11, RZ ;  /* 0x0000000b200d7c24 */ /* 0x004fe4000f8e02ff */
[----:B------:R-:W-:Y:S01]  /*15940*/  IMAD.MOV.U32 R8, RZ, RZ, R2 ;  /* 0x000000ffff087224 */ /* 0x000fe200078e0002 */
[C---:B------:R-:W-:Y:S01]  /*15950*/  ISETP.GT.AND P0, PT, R0.reuse, 0x11, P3 ;  /* 0x000000110000780c */ /* 0x040fe20001f04270 */
[----:B------:R0:W-:Y:S01]  /*15960*/  @P2 STG.E desc[UR16][R10.64+0x220], R15 ;  /* 0x0002200f0a002986 */ /* 0x0001e2000c101910 */
[----:B------:R-:W-:-:S03]  /*15970*/  ISETP.GT.AND P2, PT, R0, 0x10, P1 ;  /* 0x000000100000780c */ /* 0x000fc60000f44270 */
[----:B------:R-:W-:Y:S01]  /*15980*/  @P6 STG.E desc[UR16][R6.64+0x220], R31 ;  /* 0x0002201f06006986 */ /* 0x000fe2000c101910 */
[----:B------:R-:W-:-:S03]  /*15990*/  IADD3 R4, P6, R6, UR9, RZ ;  /* 0x0000000906047c10 */ /* 0x000fc6000ffde0ff */
[----:B------:R2:W-:Y:S01]  /*159a0*/  @P5 STG.E desc[UR16][R8.64+0x200], R13 ;  /* 0x0002000d08005986 */ /* 0x0005e2000c101910 */
[----:B------:R-:W-:Y:S01]  /*159b0*/  ISETP.GT.AND P5, PT, R0, 0x11, P1 ;  /* 0x000000110000780c */ /* 0x000fe20000fa4270 */
[----:B------:R-:W-:Y:S01]  /*159c0*/  IMAD R33, R33, UR11, RZ ;  /* 0x0000000b21217c24 */ /* 0x000fe2000f8e02ff */
[----:B------:R-:W-:Y:S02]  /*159d0*/  IADD3.X R5, R7, UR21, RZ, P6, !PT ;  /* 0x0000001507057c10 */ /* 0x000fe4000b7fe4ff */
[----:B------:R-:W-:Y:S01]  /*159e0*/  MOV R3, UR20 ;  /* 0x0000001400037c02 */ /* 0x000fe20008000f00 */
[----:B0-----:R-:W-:Y:S01]  /*159f0*/  IMAD R15, R34, UR11, RZ ;  /* 0x0000000b220f7c24 */ /* 0x001fe2000f8e02ff */
[C---:B------:R-:W-:Y:S01]  /*15a00*/  ISETP.GT.AND P6, PT, R0.reuse, 0x18, P3 ;  /* 0x000000180000780c */ /* 0x040fe20001fc4270 */
[----:B------:R-:W-:Y:S01]  /*15a10*/  IMAD R35, R35, UR11, RZ ;  /* 0x0000000b23237c24 */ /* 0x000fe2000f8e02ff */
[----:B------:R-:W-:Y:S01]  /*15a20*/  @P0 STG.E desc[UR16][R4.64+0x200], R33 ;  /* 0x0002002104000986 */ /* 0x000fe2000c101910 */
[----:B------:R-:W-:Y:S01]  /*15a30*/  IMAD.WIDE.U32 R2, R3, 0x1c, R4 ;  /* 0x0000001c03027825 */ /* 0x000fe200078e0004 */
[----:B------:R-:W-:-:S02]  /*15a40*/  ISETP.GT.AND P0, PT, R0, 0x19, P3 ;  /* 0x000000190000780c */ /* 0x000fc40001f04270 */
[----:B------:R0:W-:Y:S01]  /*15a50*/  @P2 STG.E desc[UR16][R8.64+0x220], R15 ;  /* 0x0002200f08002986 */ /* 0x0001e2000c101910 */
[----:B--2---:R-:W-:Y:S02]  /*15a60*/  IMAD R13, R36, UR11, RZ ;  /* 0x0000000b240d7c24 */ /* 0x004fe4000f8e02ff */
[----:B------:R-:W-:Y:S01]  /*15a70*/  VIADD R11, R3, UR8 ;  /* 0x00000008030b7c36 */ /* 0x000fe20008000000 */
[----:B------:R2:W-:Y:S01]  /*15a80*/  @P5 STG.E desc[UR16][R4.64+0x220], R35 ;  /* 0x0002202304005986 */ /* 0x0005e2000c101910 */
[----:B------:R-:W-:Y:S01]  /*15a90*/  IADD3 R6, P5, R4, UR9, RZ ;  /* 0x0000000904067c10 */ /* 0x000fe2000ffbe0ff */
[----:B------:R-:W-:Y:S01]  /*15aa0*/  IMAD.MOV.U32 R10, RZ, RZ, R2 ;  /* 0x000000ffff0a7224 */ /* 0x000fe200078e0002 */
[C---:B------:R-:W-:Y:S01]  /*15ab0*/  ISETP.GT.AND P2, PT, R0.reuse, 0x18, P1 ;  /* 0x000000180000780c */ /* 0x040fe20000f44270 */
[----:B------:R-:W-:Y:S01]  /*15ac0*/  IMAD R37, R37, UR11, RZ ;  /* 0x0000000b25257c24 */ /* 0x000fe2000f8e02ff */
[----:B------:R-:W-:Y:S02]  /*15ad0*/  IADD3.X R7, R5, UR21, RZ, P5, !PT ;  /* 0x0000001505077c10 */ /* 0x000fe4000affe4ff */
[----:B------:R3:W-:Y:S01]  /*15ae0*/  @P6 STG.E desc[UR16][R10.64+0x200], R13 ;  /* 0x0002000d0a006986 */ /* 0x0007e2000c101910 */
[----:B------:R-:W-:-:S02]  /*15af0*/  ISETP.GT.AND P6, PT, R0, 0x19, P1 ;  /* 0x000000190000780c */ /* 0x000fc40000fc4270 */
[----:B------:R-:W-:Y:S01]  /*15b00*/  MOV R3, UR20 ;  /* 0x0000001400037c02 */ /* 0x000fe20008000f00 */
[----:B------:R-:W-:Y:S01]  /*15b10*/  @P0 STG.E desc[UR16][R6.64+0x200], R37 ;  /* 0x0002002506000986 */ /* 0x000fe2000c101910 */
[----:B------:R-:W-:Y:S01]  /*15b20*/  ISETP.GT.AND P0, PT, R0, 0x20, P3 ;  /* 0x000000200000780c */ /* 0x000fe20001f04270 */
[----:B0-----:R-:W-:Y:S02]  /*15b30*/  IMAD R9, R38, UR11, RZ ;  /* 0x0000000b26097c24 */ /* 0x001fe4000f8e02ff */
[----:B------:R-:W-:Y:S02]  /*15b40*/  IMAD R39, R39, UR11, RZ ;  /* 0x0000000b27277c24 */ /* 0x000fe4000f8e02ff */
[----:B------:R-:W-:Y:S01]  /*15b50*/  IMAD.WIDE.U32 R2, R3, 0x1c, R6 ;  /* 0x0000001c03027825 */ /* 0x000fe200078e0006 */
[----:B------:R0:W-:Y:S01]  /*15b60*/  @P2 STG.E desc[UR16][R10.64+0x220], R9 ;  /* 0x000220090a002986 */ /* 0x0001e2000c101910 */
[----:B--2---:R-:W-:Y:S02]  /*15b70*/  IADD3 R4, P2, R6, UR9, RZ ;  /* 0x0000000906047c10 */ /* 0x004fe4000ff5e0ff */
[----:B------:R-:W-:Y:S01]  /*15b80*/  IMAD R15, R40, UR11, RZ ;  /* 0x0000000b280f7c24 */ /* 0x000fe2000f8e02ff */
[----:B------:R2:W-:Y:S01]  /*15b90*/  @P6 STG.E desc[UR16][R6.64+0x220], R39 ;  /* 0x0002202706006986 */ /* 0x0005e2000c101910 */
[----:B---3--:R-:W-:-:S02]  /*15ba0*/  VIADD R13, R3, UR8 ;  /* 0x00000008030d7c36 */ /* 0x008fc40008000000 */
[----:B------:R-:W-:Y:S01]  /*15bb0*/  IMAD.MOV.U32 R12, RZ, RZ, R2 ;  /* 0x000000ffff0c7224 */ /* 0x000fe200078e0002 */
[C---:B------:R-:W-:Y:S02]  /*15bc0*/  ISETP.GT.AND P6, PT, R0.reuse, 0x21, P3 ;  /* 0x000000210000780c */ /* 0x040fe40001fc4270 */
[----:B------:R-:W-:Y:S02]  /*15bd0*/  IADD3.X R5, R7, UR21, RZ, P2, !PT ;  /* 0x0000001507057c10 */ /* 0x000fe400097fe4ff */
[C---:B------:R-:W-:Y:S01]  /*15be0*/  ISETP.GT.AND P5, PT, R0.reuse, 0x20, P1 ;  /* 0x000000200000780c */ /* 0x040fe20000fa4270 */
[----:B------:R3:W-:Y:S01]  /*15bf0*/  @P0 STG.E desc[UR16][R12.64+0x200], R15 ;  /* 0x0002000f0c000986 */ /* 0x0007e2000c101910 */
[C---:B------:R-:W-:Y:S02]  /*15c00*/  ISETP.GT.AND P2, PT, R0.reuse, 0x21, P1 ;  /* 0x000000210000780c */ /* 0x040fe40000f44270 */
[----:B------:R-:W-:Y:S01]  /*15c10*/  ISETP.GT.AND P0, PT, R0, 0x28, P3 ;  /* 0x000000280000780c */ /* 0x000fe20001f04270 */
[----:B0-----:R-:W-:-:S04]  /*15c20*/  IMAD.WIDE.U32 R8, R17, 0x1c, R4 ;  /* 0x0000001c11087825 */ /* 0x001fc800078e0004 */
[----:B------:R-:W-:Y:S02]  /*15c30*/  IMAD R41, R41, UR11, RZ ;  /* 0x0000000b29297c24 */ /* 0x000fe4000f8e02ff */
[----:B--2---:R-:W-:Y:S02]  /*15c40*/  IMAD R7, R42, UR11, RZ ;  /* 0x0000000b2a077c24 */ /* 0x004fe4000f8e02ff */
[----:B------:R-:W-:Y:S01]  /*15c50*/  IMAD R43, R43, UR11, RZ ;  /* 0x0000000b2b2b7c24 */ /* 0x000fe2000f8e02ff */
[----:B------:R-:W-:Y:S01]  /*15c60*/  IADD3 R9, R9, UR8, RZ ;  /* 0x0000000809097c10 */ /* 0x000fe2000fffe0ff */
[----:B------:R-:W-:Y:S01]  /*15c70*/  IMAD R11, R44, UR11, RZ ;  /* 0x0000000b2c0b7c24 */ /* 0x000fe2000f8e02ff */
[----:B------:R-:W-:Y:S01]  /*15c80*/  @P6 STG.E desc[UR16][R4.64+0x200], R41 ;  /* 0x0002002904006986 */ /* 0x000fe2000c101910 */
[----:B------:R-:W-:-:S03]  /*15c90*/  IADD3 R2, P6, R4, UR9, RZ ;  /* 0x0000000904027c10 */ /* 0x000fc6000ffde0ff */
[----:B------:R0:W-:Y:S01]  /*15ca0*/  @P5 STG.E desc[UR16][R12.64+0x220], R7 ;  /* 0x000220070c005986 */ /* 0x0001e2000c101910 */
[----:B------:R-:W-:-:S03]  /*15cb0*/  ISETP.GT.AND P5, PT, R0, 0x28, P1 ;  /* 0x000000280000780c */ /* 0x000fc60000fa4270 */
[----:B------:R2:W-:Y:S01]  /*15cc0*/  @P2 STG.E desc[UR16][R4.64+0x220], R43 ;  /* 0x0002202b04002986 */ /* 0x0005e2000c101910 */
[----:B------:R-:W-:-:S03]  /*15cd0*/  ISETP.GT.AND P2, PT, R0, 0x29, P3 ;  /* 0x000000290000780c */ /* 0x000fc60001f44270 */
[----:B------:R4:W-:Y:S01]  /*15ce0*/  @P0 STG.E desc[UR16][R8.64+0x200], R11 ;  /* 0x0002000b08000986 */ /* 0x0009e2000c101910 */
[C---:B------:R-:W-:Y:S01]  /*15cf0*/  ISETP.GT.AND P0, PT, R0.reuse, 0x29, P1 ;  /* 0x000000290000780c */ /* 0x040fe20000f04270 */
[----:B---3--:R-:W-:Y:S01]  /*15d00*/  IMAD.U32 R15, RZ, RZ, UR20 ;  /* 0x00000014ff0f7e24 */ /* 0x008fe2000f8e00ff */
[----:B------:R-:W-:Y:S02]  /*15d10*/  IADD3.X R3, R5, UR21, RZ, P6, !PT ;  /* 0x0000001505037c10 */ /* 0x000fe4000b7fe4ff */
[----:B------:R-:W-:Y:S01]  /*15d20*/  ISETP.GT.AND P6, PT, R0, 0x30, P3 ;  /* 0x000000300000780c */ /* 0x000fe20001fc4270 */
[----:B------:R-:W-:Y:S02]  /*15d30*/  IMAD R45, R45, UR11, RZ ;  /* 0x0000000b2d2d7c24 */ /* 0x000fe4000f8e02ff */
[----:B0-----:R-:W-:Y:S02]  /*15d40*/  IMAD R13, R46, UR11, RZ ;  /* 0x0000000b2e0d7c24 */ /* 0x001fe4000f8e02ff */
[----:B--2---:R-:W-:Y:S01]  /*15d50*/  IMAD.WIDE.U32 R4, R15, 0x1c, R2 ;  /* 0x0000001c0f047825 */ /* 0x004fe200078e0002 */
[----:B------:R-:W-:Y:S03]  /*15d60*/  @P2 STG.E desc[UR16][R2.64+0x200], R45 ;  /* 0x0002002d02002986 */ /* 0x000fe6000c101910 */
[----:B------:R-:W-:Y:S01]  /*15d70*/  IMAD R47, R47, UR11, RZ ;  /* 0x0000000b2f2f7c24 */ /* 0x000fe2000f8e02ff */
[----:B------:R0:W-:Y:S01]  /*15d80*/  @P5 STG.E desc[UR16][R8.64+0x220], R13 ;  /* 0x0002200d08005986 */ /* 0x0001e2000c101910 */
[----:B----4-:R-:W-:Y:S01]  /*15d90*/  VIADD R11, R5, UR8 ;  /* 0x00000008050b7c36 */ /* 0x010fe20008000000 */
[----:B------:R-:W-:Y:S01]  /*15da0*/  MOV R10, R4 ;  /* 0x00000004000a7202 */ /* 0x000fe20000000f00 */
[----:B------:R-:W-:Y:S01]  /*15db0*/  IMAD R5, R48, UR11, RZ ;  /* 0x0000000b30057c24 */ /* 0x000fe2000f8e02ff */
[----:B------:R2:W-:Y:S01]  /*15dc0*/  @P0 STG.E desc[UR16][R2.64+0x220], R47 ;  /* 0x0002202f02000986 */ /* 0x0005e2000c101910 */
[----:B------:R-:W-:-:S02]  /*15dd0*/  ISETP.GT.AND P0, PT, R0, 0x31, P3 ;  /* 0x000000310000780c */ /* 0x000fc40001f04270 */
[----:B------:R-:W-:Y:S01]  /*15de0*/  ISETP.GT.AND P2, PT, R0, 0x30, P1 ;  /* 0x000000300000780c */ /* 0x000fe20000f44270 */
[----:B------:R3:W-:Y:S01]  /*15df0*/  @P6 STG.E desc[UR16][R10.64+0x200], R5 ;  /* 0x000200050a006986 */ /* 0x0007e2000c101910 */
[----:B------:R-:W-:Y:S02]  /*15e00*/  IADD3 R6, P5, R2, UR9, RZ ;  /* 0x0000000902067c10 */ /* 0x000fe4000ffbe0ff */
[C---:B------:R-:W-:Y:S01]  /*15e10*/  ISETP.GT.AND P6, PT, R0.reuse, 0x31, P1 ;  /* 0x000000310000780c */ /* 0x040fe20000fc4270 */
[----:B------:R-:W-:Y:S01]  /*15e20*/  IMAD R49, R49, UR11, RZ ;  /* 0x0000000b31317c24 */ /* 0x000fe2000f8e02ff */
[----:B------:R-:W-:Y:S01]  /*15e30*/  IADD3.X R7, R3, UR21, RZ, P5, !PT ;  /* 0x0000001503077c10 */ /* 0x000fe2000affe4ff */
[----:B0-----:R-:W-:Y:S01]  /*15e40*/  IMAD.U32 R9, RZ, RZ, UR20 ;  /* 0x00000014ff097e24 */ /* 0x001fe2000f8e00ff */
[----:B------:R-:W-:Y:S01]  /*15e50*/  ISETP.GT.AND P5, PT, R0, 0x38, P3 ;  /* 0x000000380000780c */ /* 0x000fe20001fa4270 */
[----:B------:R-:W-:Y:S02]  /*15e60*/  IMAD R13, R50, UR11, RZ ;  /* 0x0000000b320d7c24 */ /* 0x000fe4000f8e02ff */
[----:B------:R-:W-:Y:S01]  /*15e70*/  IMAD R51, R51, UR11, RZ ;  /* 0x0000000b33337c24 */ /* 0x000fe2000f8e02ff */
[----:B------:R-:W-:Y:S01]  /*15e80*/  @P0 STG.E desc[UR16][R6.64+0x200], R49 ;  /* 0x0002003106000986 */ /* 0x000fe2000c101910 */
[----:B--2---:R-:W-:Y:S01]  /*15e90*/  IMAD.WIDE.U32 R2, R9, 0x1c, R6 ;  /* 0x0000001c09027825 */ /* 0x004fe200078e0006 */
[----:B------:R-:W-:-:S02]  /*15ea0*/  ISETP.GT.AND P0, PT, R0, 0x39, P3 ;  /* 0x000000390000780c */ /* 0x000fc40001f04270 */
[----:B------:R0:W-:Y:S01]  /*15eb0*/  @P2 STG.E desc[UR16][R10.64+0x220], R13 ;  /* 0x0002200d0a002986 */ /* 0x0001e2000c101910 */
[----:B------:R-:W-:Y:S01]  /*15ec0*/  IMAD R15, R52, UR11, RZ ;  /* 0x0000000b340f7c24 */ /* 0x000fe2000f8e02ff */
[----:B------:R-:W-:Y:S02]  /*15ed0*/  MOV R8, R2 ;  /* 0x0000000200087202 */ /* 0x000fe40000000f00 */
[----:B------:R2:W-:Y:S01]  /*15ee0*/  @P6 STG.E desc[UR16][R6.64+0x220], R51 ;  /* 0x0002203306006986 */ /* 0x0005e2000c101910 */
[----:B------:R-:W-:Y:S01]  /*15ef0*/  IADD3 R4, P6, R6, UR9, RZ ;  /* 0x0000000906047c10 */ /* 0x000fe2000ffde0ff */
[----:B------:R-:W-:Y:S01]  /*15f00*/  VIADD R9, R3, UR8 ;  /* 0x0000000803097c36 */ /* 0x000fe20008000000 */
[C---:B------:R-:W-:Y:S01]  /*15f10*/  ISETP.GT.AND P2, PT, R0.reuse, 0x38, P1 ;  /* 0x000000380000780c */ /* 0x040fe20000f44270 */
[----:B------:R-:W-:Y:S01]  /*15f20*/  IMAD R53, R53, UR11, RZ ;  /* 0x0000000b35357c24 */ /* 0x000fe2000f8e02ff */
[----:B---3--:R-:W-:Y:S02]  /*15f30*/  IADD3.X R5, R7, UR21, RZ, P6, !PT ;  /* 0x0000001507057c10 */ /* 0x008fe4000b7fe4ff */
[----:B------:R3:W-:Y:S01]  /*15f40*/  @P5 STG.E desc[UR16][R8.64+0x200], R15 ;  /* 0x0002000f08005986 */ /* 0x0007e2000c101910 */
[----:B------:R-:W-:Y:S01]  /*15f50*/  ISETP.GT.AND P5, PT, R0, 0x39, P1 ;  /* 0x000000390000780c */ /* 0x000fe20000fa4270 */
[----:B------:R-:W-:-:S02]  /*15f60*/  IMAD.U32 R3, RZ, RZ, UR20 ;  /* 0x00000014ff037e24 */ /* 0x000fc4000f8e00ff */
[----:B------:R-:W-:Y:S01]  /*15f70*/  @P0 STG.E desc[UR16][R4.64+0x200], R53 ;  /* 0x0002003504000986 */ /* 0x000fe2000c101910 */
[----:B------:R-:W-:Y:S01]  /*15f80*/  ISETP.GT.AND P0, PT, R0, 0x40, P3 ;  /* 0x000000400000780c */ /* 0x000fe20001f04270 */
[----:B0-----:R-:W-:Y:S02]  /*15f90*/  IMAD R13, R54, UR11, RZ ;  /* 0x0000000b360d7c24 */ /* 0x001fe4000f8e02ff */
[----:B------:R-:W-:-:S03]  /*15fa0*/  IMAD.WIDE.U32 R2, R3, 0x1c, R4 ;  /* 0x0000001c03027825 */ /* 0x000fc600078e0004 */
[----:B------:R0:W-:Y:S01]  /*15fb0*/  @P2 STG.E desc[UR16][R8.64+0x220], R13 ;  /* 0x0002200d08002986 */ /* 0x0001e2000c101910 */
[----:B------:R-:W-:Y:S01]  /*15fc0*/  IMAD R55, R55, UR11, RZ ;  /* 0x0000000b37377c24 */ /* 0x000fe2000f8e02ff */
[----:B--2---:R-:W-:Y:S01]  /*15fd0*/  IADD3 R6, P2, R4, UR9, RZ ;  /* 0x0000000904067c10 */ /* 0x004fe2000ff5e0ff */
[----:B---3--:R-:W-:Y:S01]  /*15fe0*/  IMAD R15, R56, UR11, RZ ;  /* 0x0000000b380f7c24 */ /* 0x008fe2000f8e02ff */
[----:B------:R-:W-:Y:S01]  /*15ff0*/  MOV R10, R2 ;  /* 0x00000002000a7202 */ /* 0x000fe20000000f00 */
[----:B------:R-:W-:Y:S01]  /*16000*/  VIADD R11, R3, UR8 ;  /* 0x00000008030b7c36 */ /* 0x000fe20008000000 */
[----:B------:R2:W-:Y:S01]  /*16010*/  @P5 STG.E desc[UR16][R4.64+0x220], R55 ;  /* 0x0002203704005986 */ /* 0x0005e2000c101910 */
[C---:B------:R-:W-:Y:S02]  /*16020*/  ISETP.GT.AND P6, PT, R0.reuse, 0x41, P3 ;  /* 0x000000410000780c */ /* 0x040fe40001fc4270 */
[----:B------:R-:W-:Y:S02]  /*16030*/  IADD3.X R7, R5, UR21, RZ, P2, !PT ;  /* 0x0000001505077c10 */ /* 0x000fe400097fe4ff */
[C---:B------:R-:W-:Y:S01]  /*16040*/  ISETP.GT.AND P5, PT, R0.reuse, 0x40, P1 ;  /* 0x000000400000780c */ /* 0x040fe20000fa4270 */
[----:B------:R3:W-:Y:S01]  /*16050*/  @P0 STG.E desc[UR16][R10.64+0x200], R15 ;  /* 0x0002000f0a000986 */ /* 0x0007e2000c101910 */
[----:B------:R-:W-:-:S02]  /*16060*/  ISETP.GT.AND P2, PT, R0, 0x41, P1 ;  /* 0x000000410000780c */ /* 0x000fc40000f44270 */
[----:B------:R-:W-:Y:S01]  /*16070*/  ISETP.GT.AND P0, PT, R0, 0x48, P3 ;  /* 0x000000480000780c */ /* 0x000fe20001f04270 */
[----:B0-----:R-:W-:-:S04]  /*16080*/  IMAD.WIDE.U32 R8, R17, 0x1c, R6 ;  /* 0x0000001c11087825 */ /* 0x001fc800078e0006 */
[----:B------:R-:W-:Y:S02]  /*16090*/  IMAD R57, R57, UR11, RZ ;  /* 0x0000000b39397c24 */ /* 0x000fe4000f8e02ff */
[----:B--2---:R-:W-:Y:S02]  /*160a0*/  IMAD R5, R58, UR11, RZ ;  /* 0x0000000b3a057c24 */ /* 0x004fe4000f8e02ff */
[----:B------:R-:W-:Y:S01]  /*160b0*/  IMAD R59, R59, UR11, RZ ;  /* 0x0000000b3b3b7c24 */ /* 0x000fe2000f8e02ff */
[----:B------:R-:W-:Y:S01]  /*160c0*/  @P6 STG.E desc[UR16][R6.64+0x200], R57 ;  /* 0x0002003906006986 */ /* 0x000fe2000c101910 */
[----:B------:R-:W-:Y:S02]  /*160d0*/  VIADD R9, R9, UR8 ;  /* 0x0000000809097c36 */ /* 0x000fe40008000000 */
[----:B------:R-:W-:Y:S01]  /*160e0*/  IMAD R13, R60, UR11, RZ ;  /* 0x0000000b3c0d7c24 */ /* 0x000fe2000f8e02ff */
[----:B------:R0:W-:Y:S01]  /*160f0*/  @P5 STG.E desc[UR16][R10.64+0x220], R5 ;  /* 0x000220050a005986 */ /* 0x0001e2000c101910 */
[----:B------:R-:W-:-:S03]  /*16100*/  IADD3 R2, P6, R6, UR9, RZ ;  /* 0x0000000906027c10 */ /* 0x000fc6000ffde0ff */
[----:B------:R2:W-:Y:S01]  /*16110*/  @P2 STG.E desc[UR16][R6.64+0x220], R59 ;  /* 0x0002203b06002986 */ /* 0x0005e2000c101910 */
[C---:B------:R-:W-:Y:S02]  /*16120*/  ISETP.GT.AND P2, PT, R0.reuse, 0x49, P3 ;  /* 0x000000490000780c */ /* 0x040fe40001f44270 */
[C---:B------:R-:W-:Y:S01]  /*16130*/  ISETP.GT.AND P5, PT, R0.reuse, 0x48, P1 ;  /* 0x000000480000780c */ /* 0x040fe20000fa4270 */
[----:B------:R-:W-:Y:S01]  /*16140*/  @P0 STG.E desc[UR16][R8.64+0x200], R13 ;  /* 0x0002000d08000986 */ /* 0x000fe2000c101910 */
[C---:B------:R-:W-:Y:S02]  /*16150*/  ISETP.GT.AND P0, PT, R0.reuse, 0x49, P1 ;  /* 0x000000490000780c */ /* 0x040fe40000f04270 */
[----:B------:R-:W-:Y:S02]  /*16160*/  IADD3.X R3, R7, UR21, RZ, P6, !PT ;  /* 0x0000001507037c10 */ /* 0x000fe4000b7fe4ff */
[----:B------:R-:W-:Y:S01]  /*16170*/  ISETP.GT.AND P6, PT, R0, 0x50, P3 ;  /* 0x000000500000780c */ /* 0x000fe20001fc4270 */
[----:B------:R-:W-:-:S02]  /*16180*/  IMAD R61, R61, UR11, RZ ;  /* 0x0000000b3d3d7c24 */ /* 0x000fc4000f8e02ff */
[----:B---3--:R-:W-:Y:S02]  /*16190*/  IMAD R15, R62, UR11, RZ ;  /* 0x0000000b3e0f7c24 */ /* 0x008fe4000f8e02ff */
[----:B0-----:R-:W-:Y:S01]  /*161a0*/  IMAD.WIDE.U32 R4, R17, 0x1c, R2 ;  /* 0x0000001c11047825 */ /* 0x001fe200078e0002 */
[----:B------:R-:W-:Y:S03]  /*161b0*/  @P2 STG.E desc[UR16][R2.64+0x200], R61 ;  /* 0x0002003d02002986 */ /* 0x000fe6000c101910 */
[----:B------:R-:W-:Y:S01]  /*161c0*/  IMAD R63, R63, UR11, RZ ;  /* 0x0000000b3f3f7c24 */ /* 0x000fe2000f8e02ff */
[----:B------:R0:W-:Y:S01]  /*161d0*/  @P5 STG.E desc[UR16][R8.64+0x220], R15 ;  /* 0x0002200f08005986 */ /* 0x0001e2000c101910 */
[----:B------:R-:W-:Y:S01]  /*161e0*/  VIADD R11, R5, UR8 ;  /* 0x00000008050b7c36 */ /* 0x000fe20008000000 */
[----:B------:R-:W-:Y:S01]  /*161f0*/  MOV R10, R4 ;  /* 0x00000004000a7202 */ /* 0x000fe20000000f00 */
[----:B------:R-:W-:Y:S01]  /*16200*/  IMAD R5, R64, UR11, RZ ;  /* 0x0000000b40057c24 */ /* 0x000fe2000f8e02ff */
[----:B------:R3:W-:Y:S01]  /*16210*/  @P0 STG.E desc[UR16][R2.64+0x220], R63 ;  /* 0x0002203f02000986 */ /* 0x0007e2000c101910 */
[----:B------:R-:W-:-:S02]  /*16220*/  ISETP.GT.AND P0, PT, R0, 0x51, P3 ;  /* 0x000000510000780c */ /* 0x000fc40001f04270 */
[----:B------:R-:W-:Y:S01]  /*16230*/  ISETP.GT.AND P2, PT, R0, 0x50, P1 ;  /* 0x000000500000780c */ /* 0x000fe20000f44270 */
[----:B------:R4:W-:Y:S01]  /*16240*/  @P6 STG.E desc[UR16][R10.64+0x200], R5 ;  /* 0x000200050a006986 */ /* 0x0009e2000c101910 */
[----:B--2---:R-:W-:Y:S02]  /*16250*/  IADD3 R6, P5, R2, UR9, RZ ;  /* 0x0000000902067c10 */ /* 0x004fe4000ffbe0ff */
        /* <DEDUP_REMOVED lines=8> */
[----:B---3--:R-:W-:Y:S01]  /*162e0*/  IMAD.WIDE.U32 R2, R9, 0x1c, R6 ;  /* 0x0000001c09027825 */ /* 0x008fe200078e0006 */
        /* <DEDUP_REMOVED lines=9> */
[----:B----4-:R-:W-:Y:S02]  /*16380*/  IADD3.X R5, R7, UR21, RZ, P6, !PT ;  /* 0x0000001507057c10 */ /* 0x010fe4000b7fe4ff */
        /* <DEDUP_REMOVED lines=258> */
[----:B0-----:R-:W-:Y:S01]  /*173b0*/  IMAD.U32 R9, RZ, RZ, UR20 ;  /* 0x00000014ff097e24 */ /* 0x001fe2000f8e00ff */
[----:B------:R-:W-:Y:S01]  /*173c0*/  IADD3.X R7, R3, UR21, RZ, P5, !PT ;  /* 0x0000001503077c10 */ /* 0x000fe2000affe4ff */
[----:B------:R-:W-:Y:S01]  /*173d0*/  IMAD R129, R129, UR11, RZ ;  /* 0x0000000b81817c24 */ /* 0x000fe2000f8e02ff */
[----:B------:R-:W-:Y:S01]  /*173e0*/  ISETP.GT.AND P5, PT, R0, 0xd8, P3 ;  /* 0x000000d80000780c */ /* 0x000fe20001fa4270 */
[----:B------:R-:W-:Y:S02]  /*173f0*/  IMAD R13, R130, UR11, RZ ;  /* 0x0000000b820d7c24 */ /* 0x000fe4000f8e02ff */
[----:B---3--:R-:W-:Y:S01]  /*17400*/  IMAD.WIDE.U32 R2, R9, 0x1c, R6 ;  /* 0x0000001c09027825 */ /* 0x008fe200078e0006 */
[----:B------:R-:W-:Y:S01]  /*17410*/  @P0 STG.E desc[UR16][R6.64+0x200], R129 ;  /* 0x0002008106000986 */ /* 0x000fe2000c101910 */
[----:B------:R-:W-:-:S02]  /*17420*/  ISETP.GT.AND P0, PT, R0, 0xd9, P3 ;  /* 0x000000d90000780c */ /* 0x000fc40001f04270 */
[----:B------:R-:W-:Y:S01]  /*17430*/  IMAD R131, R131, UR11, RZ ;  /* 0x0000000b83837c24 */ /* 0x000fe2000f8e02ff */
[----:B------:R0:W-:Y:S01]  /*17440*/  @P2 STG.E desc[UR16][R10.64+0x220], R13 ;  /* 0x0002200d0a002986 */ /* 0x0001e2000c101910 */
[----:B------:R-:W-:Y:S01]  /*17450*/  IMAD R15, R132, UR11, RZ ;  /* 0x0000000b840f7c24 */ /* 0x000fe2000f8e02ff */
[----:B------:R-:W-:Y:S01]  /*17460*/  MOV R8, R2 ;  /* 0x0000000200087202 */ /* 0x000fe20000000f00 */
[----:B------:R-:W-:Y:S01]  /*17470*/  VIADD R9, R3, UR8 ;  /* 0x0000000803097c36 */ /* 0x000fe20008000000 */
[----:B------:R2:W-:Y:S01]  /*17480*/  @P6 STG.E desc[UR16][R6.64+0x220], R131 ;  /* 0x0002208306006986 */ /* 0x0005e2000c101910 */
[----:B------:R-:W-:Y:S02]  /*17490*/  IADD3 R4, P6, R6, UR9, RZ ;  /* 0x0000000906047c10 */ /* 0x000fe4000ffde0ff */
[C---:B------:R-:W-:Y:S01]  /*174a0*/  ISETP.GT.AND P2, PT, R0.reuse, 0xd8, P1 ;  /* 0x000000d80000780c */ /* 0x040fe20000f44270 */
[----:B------:R3:W-:Y:S01]  /*174b0*/  @P5 STG.E desc[UR16][R8.64+0x200], R15 ;  /* 0x0002000f08005986 */ /* 0x0007e2000c101910 */
[----:B----4-:R-:W-:Y:S01]  /*174c0*/  IADD3.X R5, R7, UR21, RZ, P6, !PT ;  /* 0x0000001507057c10 */ /* 0x010fe2000b7fe4ff */
[----:B------:R-:W-:Y:S01]  /*174d0*/  IMAD R133, R133, UR11, RZ ;  /* 0x0000000b85857c24 */ /* 0x000fe2000f8e02ff */
[----:B------:R-:W-:Y:S01]  /*174e0*/  ISETP.GT.AND P5, PT, R0, 0xd9, P1 ;  /* 0x000000d90000780c */ /* 0x000fe20000fa4270 */
[----:B0-----:R-:W-:-:S02]  /*174f0*/  IMAD R13, R134, UR11, RZ ;  /* 0x0000000b860d7c24 */ /* 0x001fc4000f8e02ff */
[----:B------:R-:W-:Y:S01]  /*17500*/  IMAD.U32 R3, RZ, RZ, UR20 ;  /* 0x00000014ff037e24 */ /* 0x000fe2000f8e00ff */
[----:B------:R-:W-:Y:S01]  /*17510*/  @P0 STG.E desc[UR16][R4.64+0x200], R133 ;  /* 0x0002008504000986 */ /* 0x000fe2000c101910 */
[----:B------:R-:W-:Y:S01]  /*17520*/  ISETP.GT.AND P0, PT, R0, 0xe0, P3 ;  /* 0x000000e00000780c */ /* 0x000fe20001f04270 */
[----:B------:R-:W-:Y:S02]  /*17530*/  IMAD R135, R135, UR11, RZ ;  /* 0x0000000b87877c24 */ /* 0x000fe4000f8e02ff */
[----:B------:R-:W-:Y:S01]  /*17540*/  IMAD.WIDE.U32 R2, R3, 0x1c, R4 ;  /* 0x0000001c03027825 */ /* 0x000fe200078e0004 */
[----:B------:R-:W-:Y:S01]  /*17550*/  @P2 STG.E desc[UR16][R8.64+0x220], R13 ;  /* 0x0002200d08002986 */ /* 0x000fe2000c101910 */
[----:B--2---:R-:W-:Y:S02]  /*17560*/  IADD3 R6, P2, R4, UR9, RZ ;  /* 0x0000000904067c10 */ /* 0x004fe4000ff5e0ff */
[----:B---3--:R-:W-:Y:S01]  /*17570*/  IMAD R15, R136, UR11, RZ ;  /* 0x0000000b880f7c24 */ /* 0x008fe2000f8e02ff */
[----:B------:R0:W-:Y:S01]  /*17580*/  @P5 STG.E desc[UR16][R4.64+0x220], R135 ;  /* 0x0002208704005986 */ /* 0x0001e2000c101910 */
[----:B------:R-:W-:Y:S01]  /*17590*/  ISETP.GT.AND P6, PT, R0, 0xe1, P3 ;  /* 0x000000e10000780c */ /* 0x000fe20001fc4270 */
[----:B------:R-:W-:Y:S01]  /*175a0*/  VIADD R11, R3, UR8 ;  /* 0x00000008030b7c36 */ /* 0x000fe20008000000 */
[----:B------:R-:W-:-:S02]  /*175b0*/  MOV R10, R2 ;  /* 0x00000002000a7202 */ /* 0x000fc40000000f00 */
[----:B------:R-:W-:Y:S02]  /*175c0*/  IADD3.X R7, R5, UR21, RZ, P2, !PT ;  /* 0x0000001505077c10 */ /* 0x000fe400097fe4ff */
[C---:B------:R-:W-:Y:S02]  /*175d0*/  ISETP.GT.AND P5, PT, R0.reuse, 0xe0, P1 ;  /* 0x000000e00000780c */ /* 0x040fe40000fa4270 */
[C---:B------:R-:W-:Y:S01]  /*175e0*/  ISETP.GT.AND P2, PT, R0.reuse, 0xe1, P1 ;  /* 0x000000e10000780c */ /* 0x040fe20000f44270 */
[----:B------:R2:W-:Y:S01]  /*175f0*/  @P0 STG.E desc[UR16][R10.64+0x200], R15 ;  /* 0x0002000f0a000986 */ /* 0x0005e2000c101910 */
[----:B------:R-:W-:Y:S01]  /*17600*/  ISETP.GT.AND P0, PT, R0, 0xe8, P3 ;  /* 0x000000e80000780c */ /* 0x000fe20001f04270 */
[----:B------:R-:W-:Y:S02]  /*17610*/  IMAD R137, R137, UR11, RZ ;  /* 0x0000000b89897c24 */ /* 0x000fe4000f8e02ff */
[----:B0-----:R-:W-:Y:S02]  /*17620*/  IMAD R5, R138, UR11, RZ ;  /* 0x0000000b8a057c24 */ /* 0x001fe4000f8e02ff */
[----:B------:R-:W-:Y:S01]  /*17630*/  IMAD.WIDE.U32 R8, R17, 0x1c, R6 ;  /* 0x0000001c11087825 */ /* 0x000fe200078e0006 */
[----:B------:R-:W-:Y:S03]  /*17640*/  @P6 STG.E desc[UR16][R6.64+0x200], R137 ;  /* 0x0002008906006986 */ /* 0x000fe6000c101910 */
[----:B------:R-:W-:Y:S01]  /*17650*/  IMAD R139, R139, UR11, RZ ;  /* 0x0000000b8b8b7c24 */ /* 0x000fe2000f8e02ff */
[----:B------:R-:W-:Y:S01]  /*17660*/  @P5 STG.E desc[UR16][R10.64+0x220], R5 ;  /* 0x000220050a005986 */ /* 0x000fe2000c101910 */
[----:B------:R-:W-:-:S02]  /*17670*/  VIADD R9, R9, UR8 ;  /* 0x0000000809097c36 */ /* 0x000fc40008000000 */
[----:B------:R-:W-:Y:S01]  /*17680*/  IMAD R13, R140, UR11, RZ ;  /* 0x0000000b8c0d7c24 */ /* 0x000fe2000f8e02ff */
[----:B------:R0:W-:Y:S01]  /*17690*/  @P2 STG.E desc[UR16][R6.64+0x220], R139 ;  /* 0x0002208b06002986 */ /* 0x0001e2000c101910 */
[C---:B------:R-:W-:Y:S02]  /*176a0*/  ISETP.GT.AND P2, PT, R0.reuse, 0xe9, P3 ;  /* 0x000000e90000780c */ /* 0x040fe40001f44270 */
[----:B------:R-:W-:Y:S01]  /*176b0*/  ISETP.GT.AND P5, PT, R0, 0xe8, P1 ;  /* 0x000000e80000780c */ /* 0x000fe20000fa4270 */
[----:B------:R3:W-:Y:S01]  /*176c0*/  @P0 STG.E desc[UR16][R8.64+0x200], R13 ;  /* 0x0002000d08000986 */ /* 0x0007e2000c101910 */
[----:B------:R-:W-:Y:S01]  /*176d0*/  IADD3 R2, P0, R6, UR9, RZ ;  /* 0x0000000906027c10 */ /* 0x000fe2000ff1e0ff */
[----:B------:R-:W-:Y:S02]  /*176e0*/  IMAD R141, R141, UR11, RZ ;  /* 0x0000000b8d8d7c24 */ /* 0x000fe4000f8e02ff */
[----:B--2---:R-:W-:Y:S01]  /*176f0*/  IMAD R15, R142, UR11, RZ ;  /* 0x0000000b8e0f7c24 */ /* 0x004fe2000f8e02ff */
[----:B------:R-:W-:-:S02]  /*17700*/  IADD3.X R3, R7, UR21, RZ, P0, !PT ;  /* 0x0000001507037c10 */ /* 0x000fc400087fe4ff */
[C---:B------:R-:W-:Y:S02]  /*17710*/  ISETP.GT.AND P6, PT, R0.reuse, 0xe9, P1 ;  /* 0x000000e90000780c */ /* 0x040fe40000fc4270 */
[C---:B------:R-:W-:Y:S01]  /*17720*/  ISETP.GT.AND P0, PT, R0.reuse, 0xf0, P3 ;  /* 0x000000f00000780c */ /* 0x040fe20001f04270 */
[----:B------:R-:W-:Y:S01]  /*17730*/  @P2 STG.E desc[UR16][R2.64+0x200], R141 ;  /* 0x0002008d02002986 */ /* 0x000fe2000c101910 */
[----:B------:R-:W-:-:S03]  /*17740*/  ISETP.GT.AND P2, PT, R0, 0xf1, P3 ;  /* 0x000000f10000780c */ /* 0x000fc60001f44270 */
[----:B------:R-:W-:Y:S01]  /*17750*/  @P5 STG.E desc[UR16][R8.64+0x220], R15 ;  /* 0x0002200f08005986 */ /* 0x000fe2000c101910 */
[----:B0-----:R-:W-:Y:S01]  /*17760*/  IADD3 R6, P5, R2, UR9, RZ ;  /* 0x0000000902067c10 */ /* 0x001fe2000ffbe0ff */
[----:B------:R-:W-:-:S03]  /*17770*/  IMAD.WIDE.U32 R4, R17, 0x1c, R2 ;  /* 0x0000001c11047825 */ /* 0x000fc600078e0002 */
[----:B------:R-:W-:Y:S01]  /*17780*/  IADD3.X R7, R3, UR21, RZ, P5, !PT ;  /* 0x0000001503077c10 */ /* 0x000fe2000affe4ff */
[----:B------:R-:W-:Y:S01]  /*17790*/  IMAD R143, R143, UR11, RZ ;  /* 0x0000000b8f8f7c24 */ /* 0x000fe2000f8e02ff */
[----:B------:R-:W-:Y:S01]  /*177a0*/  ISETP.GT.AND P5, PT, R0, 0xf0, P1 ;  /* 0x000000f00000780c */ /* 0x000fe20000fa4270 */
[----:B------:R-:W-:Y:S02]  /*177b0*/  VIADD R5, R5, UR8 ;  /* 0x0000000805057c36 */ /* 0x000fe40008000000 */
[----:B------:R-:W-:Y:S02]  /*177c0*/  IMAD R11, R144, UR11, RZ ;  /* 0x0000000b900b7c24 */ /* 0x000fe4000f8e02ff */
[----:B------:R-:W-:Y:S01]  /*177d0*/  IMAD R145, R145, UR11, RZ ;  /* 0x0000000b91917c24 */ /* 0x000fe2000f8e02ff */
[----:B------:R0:W-:Y:S01]  /*177e0*/  @P6 STG.E desc[UR16][R2.64+0x220], R143 ;  /* 0x0002208f02006986 */ /* 0x0001e2000c101910 */
[----:B---3--:R-:W-:-:S03]  /*177f0*/  IMAD R13, R146, UR11, RZ ;  /* 0x0000000b920d7c24 */ /* 0x008fc6000f8e02ff */
[----:B------:R2:W-:Y:S01]  /*17800*/  @P0 STG.E desc[UR16][R4.64+0x200], R11 ;  /* 0x0002000b04000986 */ /* 0x0005e2000c101910 */
[----:B------:R-:W-:-:S03]  /*17810*/  ISETP.GT.AND P0, PT, R0, 0xf8, P3 ;  /* 0x000000f80000780c */ /* 0x000fc60001f04270 */
[----:B------:R3:W-:Y:S01]  /*17820*/  @P2 STG.E desc[UR16][R6.64+0x200], R145 ;  /* 0x0002009106002986 */ /* 0x0007e2000c101910 */
[C---:B------:R-:W-:Y:S02]  /*17830*/  ISETP.GT.AND P2, PT, R0.reuse, 0xf1, P1 ;  /* 0x000000f10000780c */ /* 0x040fe40000f44270 */
[C---:B------:R-:W-:Y:S01]  /*17840*/  ISETP.GT.AND P3, PT, R0.reuse, 0xf9, P3 ;  /* 0x000000f90000780c */ /* 0x040fe20001f64270 */
[----:B0-----:R-:W-:Y:S01]  /*17850*/  IMAD.WIDE.U32 R2, R17, 0x1c, R6 ;  /* 0x0000001c11027825 */ /* 0x001fe200078e0006 */
[C---:B------:R-:W-:Y:S01]  /*17860*/  ISETP.GT.AND P6, PT, R0.reuse, 0xf8, P1 ;  /* 0x000000f80000780c */ /* 0x040fe20000fc4270 */
[----:B------:R3:W-:Y:S01]  /*17870*/  @P5 STG.E desc[UR16][R4.64+0x220], R13 ;  /* 0x0002200d04005986 */ /* 0x0007e2000c101910 */
[----:B------:R-:W-:Y:S02]  /*17880*/  ISETP.GT.AND P1, PT, R0, 0xf9, P1 ;  /* 0x000000f90000780c */ /* 0x000fe40000f24270 */
[----:B------:R-:W-:Y:S01]  /*17890*/  IADD3 R8, P5, R6, UR9, RZ ;  /* 0x0000000906087c10 */ /* 0x000fe2000ffbe0ff */
[----:B------:R-:W-:Y:S01]  /*178a0*/  IMAD R147, R147, UR11, RZ ;  /* 0x0000000b93937c24 */ /* 0x000fe2000f8e02ff */
[----:B------:R-:W-:Y:S01]  /*178b0*/  IADD3 R3, R3, UR8, RZ ;  /* 0x0000000803037c10 */ /* 0x000fe2000fffe0ff */
[----:B--2---:R-:W-:Y:S01]  /*178c0*/  IMAD R11, R148, UR11, RZ ;  /* 0x0000000b940b7c24 */ /* 0x004fe2000f8e02ff */
[----:B------:R-:W-:Y:S01]  /*178d0*/  IADD3.X R9, R7, UR21, RZ, P5, !PT ;  /* 0x0000001507097c10 */ /* 0x000fe2000affe4ff */
[----:B------:R-:W-:-:S02]  /*178e0*/  IMAD R149, R149, UR11, RZ ;  /* 0x0000000b95957c24 */ /* 0x000fc4000f8e02ff */
[----:B------:R-:W-:Y:S01]  /*178f0*/  IMAD R15, R150, UR11, RZ ;  /* 0x0000000b960f7c24 */ /* 0x000fe2000f8e02ff */
[----:B------:R3:W-:Y:S01]  /*17900*/  @P2 STG.E desc[UR16][R6.64+0x220], R147 ;  /* 0x0002209306002986 */ /* 0x0007e2000c101910 */
[----:B------:R-:W-:-:S03]  /*17910*/  IMAD R151, R151, UR11, RZ ;  /* 0x0000000b97977c24 */ /* 0x000fc6000f8e02ff */
[----:B------:R3:W-:Y:S04]  /*17920*/  @P0 STG.E desc[UR16][R2.64+0x200], R11 ;  /* 0x0002000b02000986 */ /* 0x0007e8000c101910 */
[----:B------:R3:W-:Y:S04]  /*17930*/  @P3 STG.E desc[UR16][R8.64+0x200], R149 ;  /* 0x0002009508003986 */ /* 0x0007e8000c101910 */
[----:B------:R3:W-:Y:S04]  /*17940*/  @P6 STG.E desc[UR16][R2.64+0x220], R15 ;  /* 0x0002200f02006986 */ /* 0x0007e8000c101910 */
[----:B------:R3:W-:Y:S02]  /*17950*/  @P1 STG.E desc[UR16][R8.64+0x220], R151 ;  /* 0x0002209708001986 */ /* 0x0007e4000c101910 */
.L_x_405:
[----:B------:R-:W-:Y:S05]  /*17960*/  BSYNC B0 ;  /* 0x0000000000007941 */ /* 0x000fea0003800000 */
.L_x_21:
[----:B0-234-:R-:W2:Y:S04]  /*17970*/  LDL.LU R3, [R1+0x200] ;  /* 0x0002000001037983 */ /* 0x01dea80000300800 */
[----:B------:R-:W2:Y:S01]  /*17980*/  LDL.LU R2, [R1+0x204] ;  /* 0x0002040001027983 */ /* 0x000ea20000300800 */
[----:B------:R-:W-:Y:S01]  /*17990*/  ULDC UR8, c[0x0][0xc] ;  /* 0x0000030000087ab9 */ /* 0x000fe20000000800 */
[----:B------:R-:W-:Y:S01]  /*179a0*/  ULDC UR9, c[0x0][0x10] ;  /* 0x0000040000097ab9 */ /* 0x000fe20000000800 */
[----:B------:R-:W2:Y:S01]  /*179b0*/  LDC R5, c[0x0][0x14] ;  /* 0x00000500ff057b82 */ /* 0x000ea20000000800 */
[----:B------:R-:W-:Y:S01]  /*179c0*/  UIMAD.WIDE.U32 UR8, UR8, UR9, URZ ;  /* 0x00000009080872a5 */ /* 0x000fe2000f8e003f */
[----:B------:R-:W-:Y:S02]  /*179d0*/  PRMT R0, RZ, 0x7610, R0 ;  /* 0x00007610ff007816 */ /* 0x000fe40000000000 */
[----:B------:R-:W-:-:S03]  /*179e0*/  MOV R4, 0xffffffff ;  /* 0xffffffff00047802 */ /* 0x000fc60000000f00 */
[----:B--2---:R-:W-:-:S04]  /*179f0*/  IMAD.WIDE.U32 R2, R5, UR8, R2 ;  /* 0x0000000805027c25 */ /* 0x004fc8000f8e0002 */
[----:B------:R-:W-:Y:S01]  /*17a00*/  IMAD R5, R5, UR9, RZ ;  /* 0x0000000905057c24 */ /* 0x000fe2000f8e02ff */
[----:B------:R-:W-:Y:S01]  /*17a10*/  ULDC.64 UR8, c[0x0][0x750] ;  /* 0x0001d40000087ab9 */ /* 0x000fe20000000a00 */
[----:B------:R-:W-:Y:S01]  /*17a20*/  IMAD.MOV.U32 R11, RZ, RZ, R2 ;  /* 0x000000ffff0b7224 */ /* 0x000fe200078e0002 */
[----:B------:R-:W-:Y:S01]  /*17a30*/  ISETP.GE.U32.AND P0, PT, R2, UR8, PT ;  /* 0x0000000802007c0c */ /* 0x000fe2000bf06070 */
[----:B------:R-:W-:Y:S01]  /*17a40*/  IMAD.IADD R13, R3, 0x1, R5 ;  /* 0x00000001030d7824 */ /* 0x000fe200078e0205 */
[----:B------:R-:W-:-:S04]  /*17a50*/  UMOV UR8, 0xffffffff ;  /* 0xffffffff00087882 */ /* 0x000fc80000000000 */
[----:B------:R0:W-:Y:S01]  /*17a60*/  STL [R1+0x200], R13 ;  /* 0x0002000d01007387 */ /* 0x0001e20000100800 */
[----:B------:R-:W-:Y:S01]  /*17a70*/  ISETP.GE.U32.AND.EX P0, PT, R13, UR9, PT, P0 ;  /* 0x000000090d007c0c */ /* 0x000fe2000bf06100 */
[----:B------:R-:W-:Y:S02]  /*17a80*/  UMOV UR9, 0xffffffff ;  /* 0xffffffff00097882 */ /* 0x000fe40000000000 */
[----:B------:R0:W-:Y:S10]  /*17a90*/  STL [R1+0x204], R11 ;  /* 0x0002040b01007387 */ /* 0x0001f40000100800 */
[----:B0-----:R-:W-:Y:S05]  /*17aa0*/  @P0 BRA `(.L_x_406) ;  /* 0x0000000400740947 */ /* 0x001fea0003800000 */
[----:B------:R-:W0:Y:S01]  /*17ab0*/  S2R R8, SR_CTAID.X ;  /* 0x0000000000087919 */ /* 0x000e220000002500 */
[----:B------:R-:W-:Y:S01]  /*17ac0*/  ULDC.64 UR20, c[0x0][0x728] ;  /* 0x0001ca0000147ab9 */ /* 0x000fe20000000a00 */
[----:B------:R-:W2:Y:S01]  /*17ad0*/  LDC R9, c[0x0][0x144] ;  /* 0x00005100ff097b82 */ /* 0x000ea20000000800 */
[----:B------:R-:W-:Y:S01]  /*17ae0*/  ULDC UR8, c[0x0][0x150] ;  /* 0x0000540000087ab9 */ /* 0x000fe20000000800 */
[----:B------:R-:W3:Y:S01]  /*17af0*/  S2R R12, SR_CTAID.Y ;  /* 0x00000000000c7919 */ /* 0x000ee20000002600 */
[----:B------:R-:W-:Y:S01]  /*17b00*/  ISETP.NE.U32.AND P0, PT, RZ, UR20, PT ;  /* 0x00000014ff007c0c */ /* 0x000fe2000bf05070 */
[----:B------:R-:W-:Y:S01]  /*17b10*/  ULDC UR23, c[0x0][0x730] ;  /* 0x0001cc0000177ab9 */ /* 0x000fe20000000800 */
[----:B------:R-:W-:Y:S02]  /*17b20*/  R2UR UR14, R11 ;  /* 0x000000000b0e72ca */ /* 0x000fe400000e0000 */
[----:B------:R-:W-:Y:S01]  /*17b30*/  ISETP.NE.AND.EX P0, PT, RZ, UR21, PT, P0 ;  /* 0x00000015ff007c0c */ /* 0x000fe2000bf05300 */
[----:B------:R-:W4:Y:S01]  /*17b40*/  LDC.64 R6, c[0x0][0x720] ;  /* 0x0001c800ff067b82 */ /* 0x000f220000000a00 */
[----:B------:R-:W-:-:S02]  /*17b50*/  R2UR UR15, R13 ;  /* 0x000000000d0f72ca */ /* 0x000fc400000e0000 */
[----:B0-----:R-:W-:-:S05]  /*17b60*/  I2FP.F32.U32 R0, R8 ;  /* 0x0000000800007245 */ /* 0x001fca0000201000 */
[----:B------:R-:W-:-:S06]  /*17b70*/  FMUL R0, R0, UR8 ;  /* 0x0000000800007c20 */ /* 0x000fcc0008400000 */
[----:B------:R-:W0:Y:S01]  /*17b80*/  F2I.U32.TRUNC.NTZ R0, R0 ;  /* 0x0000000000007305 */ /* 0x000e22000020f000 */
[----:B---3--:R-:W-:Y:S05]  /*17b90*/  @!P0 BRA `(.L_x_407) ;  /* 0x0000000000308947 */ /* 0x008fea0003800000 */
        /* <DEDUP_REMOVED lines=12> */
.L_x_407:
[----:B------:R-:W-:Y:S01]  /*17c60*/  USHF.R.U64 UR14, UR14, UR23, UR15 ;  /* 0x000000170e0e7299 */ /* 0x000fe2000800120f */
[----:B------:R-:W3:Y:S01]  /*17c70*/  LDC.64 R20, c[0x0][0x740] ;  /* 0x0001d000ff147b82 */ /* 0x000ee20000000a00 */
[----:B------:R-:W-:Y:S01]  /*17c80*/  USHF.R.U32.HI UR8, URZ, UR23, UR15 ;  /* 0x000000173f087299 */ /* 0x000fe2000801160f */
[----:B0-----:R-:W-:Y:S01]  /*17c90*/  IMAD.MOV R10, RZ, RZ, -R0 ;  /* 0x000000ffff0a7224 */ /* 0x001fe200078e0a00 */
[----:B------:R-:W-:Y:S02]  /*17ca0*/  MOV R2, R11 ;  /* 0x0000000b00027202 */ /* 0x000fe40000000f00 */
[----:B------:R-:W-:Y:S01]  /*17cb0*/  IADD3 R5, P0, RZ, -UR14, RZ ;  /* 0x8000000eff057c10 */ /* 0x000fe2000ff1e0ff */
[----:B-12---:R-:W-:Y:S02]  /*17cc0*/  IMAD R17, R9, R10, R8 ;  /* 0x0000000a09117224 */ /* 0x006fe400078e0208 */
[----:B------:R-:W0:Y:S02]  /*17cd0*/  LDC R4, c[0x0][0x718] ;  /* 0x0001c600ff047b82 */ /* 0x000e240000000800 */
[----:B------:R-:W-:Y:S01]  /*17ce0*/  IMAD.X R3, RZ, RZ, ~UR8, P0 ;  /* 0x80000008ff037e24 */ /* 0x000fe200080e06ff */
[----:B------:R-:W-:-:S03]  /*17cf0*/  ULDC UR8, c[0x0][0x154] ;  /* 0x0000550000087ab9 */ /* 0x000fc60000000800 */
[-C--:B----4-:R-:W-:Y:S02]  /*17d00*/  IMAD R0, R3, R6.reuse, RZ ;  /* 0x0000000603007224 */ /* 0x090fe400078e02ff */
[----:B------:R-:W1:Y:S01]  /*17d10*/  LDC R14, c[0x0][0x708] ;  /* 0x0001c200ff0e7b82 */ /* 0x000e620000000800 */
[----:B------:R-:W-:Y:S02]  /*17d20*/  IMAD.MOV.U32 R3, RZ, RZ, R13 ;  /* 0x000000ffff037224 */ /* 0x000fe400078e000d */
[----:B------:R-:W-:-:S05]  /*17d30*/  IMAD.WIDE.U32 R2, R5, R6, R2 ;  /* 0x0000000605027225 */ /* 0x000fca00078e0002 */
[----:B------:R-:W2:Y:S01]  /*17d40*/  LDC R18, c[0x0][0x758] ;  /* 0x0001d600ff127b82 */ /* 0x000ea20000000800 */
[----:B------:R-:W-:Y:S01]  /*17d50*/  IMAD R5, R5, R7, R0 ;  /* 0x0000000705057224 */ /* 0x000fe200078e0200 */
[----:B------:R-:W-:Y:S01]  /*17d60*/  I2FP.F32.U32 R0, R12 ;  /* 0x0000000c00007245 */ /* 0x000fe20000201000 */
[----:B------:R-:W-:Y:S01]  /*17d70*/  IMAD.MOV.U32 R7, RZ, RZ, 0x1 ;  /* 0x00000001ff077424 */ /* 0x000fe200078e00ff */
[----:B---3--:R-:W-:Y:S01]  /*17d80*/  ISETP.NE.U32.AND P0, PT, R20, RZ, PT ;  /* 0x000000ff1400720c */ /* 0x008fe20003f05070 */
[----:B------:R-:W-:Y:S01]  /*17d90*/  IMAD.IADD R3, R3, 0x1, R5 ;  /* 0x0000000103037824 */ /* 0x000fe200078e0205 */
[----:B------:R-:W-:Y:S01]  /*17da0*/  MOV R5, 0xffffffff ;  /* 0xffffffff00057802 */ /* 0x000fe20000000f00 */
[----:B------:R-:W-:Y:S01]  /*17db0*/  FMUL R0, R0, UR8 ;  /* 0x0000000800007c20 */ /* 0x000fe20008400000 */
[----:B------:R-:W3:Y:S01]  /*17dc0*/  LDC R15, c[0x0][0x148] ;  /* 0x00005200ff0f7b82 */ /* 0x000ee20000000800 */
[----:B------:R-:W-:Y:S02]  /*17dd0*/  ISETP.NE.AND.EX P0, PT, R21, RZ, PT, P0 ;  /* 0x000000ff1500720c */ /* 0x000fe40003f05300 */
[-CC-:B0-----:R-:W-:Y:S01]  /*17de0*/  SHF.R.U64 R10, R2, R4.reuse, R3.reuse ;  /* 0x00000004020a7219 */ /* 0x181fe20000001203 */
[----:B------:R0:W4:Y:S01]  /*17df0*/  F2I.U32.TRUNC.NTZ R13, R0 ;  /* 0x00000000000d7305 */ /* 0x000122000020f000 */
[----:B------:R-:W-:-:S03]  /*17e00*/  SHF.R.U32.HI R3, RZ, R4, R3 ;  /* 0x00000004ff037219 */ /* 0x000fc60000011603 */
[----:B------:R-:W0:Y:S01]  /*17e10*/  LDC R16, c[0x0][0x700] ;  /* 0x0001c000ff107b82 */ /* 0x000e220000000800 */
[-CC-:B-1----:R-:W-:Y:S02]  /*17e20*/  SHF.R.U64 R8, R10, R14.reuse, R3.reuse ;  /* 0x0000000e0a087219 */ /* 0x182fe40000001203 */
[----:B------:R-:W-:-:S05]  /*17e30*/  SHF.R.U32.HI R3, RZ, R14, R3 ;  /* 0x0000000eff037219 */ /* 0x000fca0000011603 */
[----:B------:R-:W1:Y:S01]  /*17e40*/  LDC R22, c[0x0][0x748] ;  /* 0x0001d200ff167b82 */ /* 0x000e620000000800 */
[-CC-:B--2---:R-:W-:Y:S02]  /*17e50*/  SHF.R.U64 R11, R8, R18.reuse, R3.reuse ;  /* 0x00000012080b7219 */ /* 0x184fe40000001203 */
[-C--:B------:R-:W-:Y:S02]  /*17e60*/  SHF.L.U32 R5, R5, R18.reuse, RZ ;  /* 0x0000001205057219 */ /* 0x080fe400000006ff */
[-C--:B------:R-:W-:Y:S01]  /*17e70*/  SHF.R.U32.HI R3, RZ, R18.reuse, R3 ;  /* 0x00000012ff037219 */ /* 0x080fe20000011603 */
[----:B------:R-:W-:Y:S01]  /*17e80*/  IMAD.MOV.U32 R2, RZ, RZ, R11 ;  /* 0x000000ffff027224 */ /* 0x000fe200078e000b */
[----:B------:R-:W-:Y:S01]  /*17e90*/  SHF.L.U32 R18, R7, R18, RZ ;  /* 0x0000001207127219 */ /* 0x000fe200000006ff */
[----:B------:R-:W2:Y:S01]  /*17ea0*/  LDC R23, c[0x0][0x738] ;  /* 0x0001ce00ff177b82 */ /* 0x000ea20000000800 */
[----:B------:R-:W-:-:S07]  /*17eb0*/  LOP3.LUT R19, RZ, R5, RZ, 0x33, !PT ;  /* 0x00000005ff137212 */ /* 0x000fce00078e33ff */
[----:B------:R-:W0:Y:S01]  /*17ec0*/  LDC R24, c[0x0][0x710] ;  /* 0x0001c400ff187b82 */ /* 0x000e220000000800 */
[----:B----4-:R-:W-:Y:S05]  /*17ed0*/  @!P0 BRA `(.L_x_408) ;  /* 0x0000000000288947 */ /* 0x010fea0003800000 */
[----:B0-----:R-:W0:Y:S02]  /*17ee0*/  LDC R0, c[0x0][0x74c] ;  /* 0x0001d300ff007b82 */ /* 0x001e240000000800 */
[----:B0-----:R-:W-:-:S04]  /*17ef0*/  IADD3 R7, P0, R11, R0, RZ ;  /* 0x000000000b077210 */ /* 0x001fc80007f1e0ff */
[----:B------:R-:W-:-:S05]  /*17f00*/  IADD3.X R9, RZ, R3, RZ, P0, !PT ;  /* 0x00000003ff097210 */ /* 0x000fca00007fe4ff */
[----:B------:R-:W-:-:S04]  /*17f10*/  IMAD.WIDE.U32 R2, R9, R20, RZ ;  /* 0x0000001409027225 */ /* 0x000fc800078e00ff */
[----:B------:R-:W-:-:S04]  /*17f20*/  IMAD.WIDE.U32 R4, P0, R7, R21, R2 ;  /* 0x0000001507047225 */ /* 0x000fc80007800002 */
[----:B------:R-:W-:-:S04]  /*17f30*/  IMAD.WIDE.U32 R2, R7, R20, RZ ;  /* 0x0000001407027225 */ /* 0x000fc800078e00ff */
[----:B------:R-:W-:Y:S01]  /*17f40*/  IMAD.X R7, RZ, RZ, RZ, P0 ;  /* 0x000000ffff077224 */ /* 0x000fe200000e06ff */
[----:B------:R-:W-:Y:S01]  /*17f50*/  IADD3 RZ, P0, R3, R4, RZ ;  /* 0x0000000403ff7210 */ /* 0x000fe20007f1e0ff */
[----:B------:R-:W-:-:S04]  /*17f60*/  IMAD.MOV.U32 R6, RZ, RZ, R5 ;  /* 0x000000ffff067224 */ /* 0x000fc800078e0005 */
[----:B------:R-:W-:-:S08]  /*17f70*/  IMAD.WIDE.U32.X R2, R9, R21, R6, P0 ;  /* 0x0000001509027225 */ /* 0x000fd000000e0406 */
.L_x_408:
[----:B01----:R-:W-:Y:S01]  /*17f80*/  SHF.R.U64 R0, R2, R22, R3 ;  /* 0x0000001602007219 */ /* 0x003fe20000001203 */
[----:B------:R-:W-:Y:S01]  /*17f90*/  VIADD R3, R16, 0xffffffff ;  /* 0xffffffff10037836 */ /* 0x000fe20000000000 */
[----:B------:R-:W-:Y:S01]  /*17fa0*/  LOP3.LUT R5, R8, R19, RZ, 0xc0, !PT ;  /* 0x0000001308057212 */ /* 0x000fe200078ec0ff */
[----:B------:R-:W-:Y:S01]  /*17fb0*/  UMOV UR8, UR14 ;  /* 0x0000000e00087c82 */ /* 0x000fe20008000000 */
[----:B------:R-:W-:Y:S01]  /*17fc0*/  IADD3 R13, -R13, RZ, RZ ;  /* 0x000000ff0d0d7210 */ /* 0x000fe20007ffe1ff */
[----:B------:R-:W-:Y:S01]  /*17fd0*/  IMAD.MOV R2, RZ, RZ, -R0 ;  /* 0x000000ffff027224 */ /* 0x000fe200078e0a00 */
[----:B------:R-:W-:Y:S01]  /*17fe0*/  LOP3.LUT R3, R10, R3, RZ, 0xc0, !PT ;  /* 0x000000030a037212 */ /* 0x000fe200078ec0ff */
[----:B------:R-:W-:Y:S02]  /*17ff0*/  IMAD R4, R18, R0, R5 ;  /* 0x0000000012047224 */ /* 0x000fe400078e0205 */
[----:B---3--:R-:W-:Y:S02]  /*18000*/  @P4 IMAD R17, R15, R13, R12 ;  /* 0x0000000d0f114224 */ /* 0x008fe400078e020c */
[----:B--2---:R-:W-:-:S02]  /*18010*/  IMAD R0, R2, R23, R11 ;  /* 0x0000001702007224 */ /* 0x004fc400078e020b */
[----:B------:R-:W-:Y:S02]  /*18020*/  IMAD R4, R4, R24, R17 ;  /* 0x0000001804047224 */ /* 0x000fe400078e0211 */
[----:B------:R-:W-:-:S05]  /*18030*/  IMAD R3, R0, R16, R3 ;  /* 0x0000001000037224 */ /* 0x000fca00078e0203 */
[----:B------:R-:W-:Y:S02]  /*18040*/  SEL R0, R3, R4, !P4 ;  /* 0x0000000403007207 */ /* 0x000fe40006000000 */
[----:B------:R-:W-:Y:S02]  /*18050*/  SEL R4, R4, R3, !P4 ;  /* 0x0000000304047207 */ /* 0x000fe40006000000 */
[----:B------:R-:W-:Y:S02]  /*18060*/  R2UR UR9, R0 ;  /* 0x00000000000972ca */ /* 0x000fe400000e0000 */
[----:B------:R-:W-:-:S13]  /*18070*/  MOV R0, 0x1 ;  /* 0x0000000100007802 */ /* 0x000fda0000000f00 */
.L_x_406:
[----:B------:R-:W-:-:S13]  /*18080*/  LOP3.LUT P0, RZ, R0, 0xff, RZ, 0xc0, !PT ;  /* 0x000000ff00ff7812 */ /* 0x000fda000780c0ff */
[----:B------:R-:W-:Y:S05]  /*18090*/  @P0 BRA `(.L_x_409) ;  /* 0xfffffe8c00e40947 */ /* 0x000fea000383ffff */
[----:B------:R-:W-:Y:S05]  /*180a0*/  EXIT ;  /* 0x000000000000794d */ /* 0x000fea0003800000 */
.L_x_3:
[----:B------:R-:W2:Y:S01]  /*180b0*/  LDL R15, [R1+0x204] ;  /* 0x00020400010f7983 */ /* 0x000ea20000100800 */
[----:B------:R-:W-:-:S03]  /*180c0*/  ULDC.64 UR4, c[0x0][0x750] ;  /* 0x0001d40000047ab9 */ /* 0x000fc60000000a00 */
[----:B------:R-:W3:Y:S01]  /*180d0*/  LDL R18, [R1+0x200] ;  /* 0x0002000001127983 */ /* 0x000ee20000100800 */
[----:B------:R-:W-:Y:S01]  /*180e0*/  PRMT R0, RZ, 0x7610, R0 ;  /* 0x00007610ff007816 */ /* 0x000fe20000000000 */
[----:B------:R-:W-:Y:S01]  /*180f0*/  IMAD.MOV.U32 R5, RZ, RZ, -0x1 ;  /* 0xffffffffff057424 */ /* 0x000fe200078e00ff */
[----:B------:R-:W-:Y:S01]  /*18100*/  MOV R9, 0xffffffff ;  /* 0xffffffff00097802 */ /* 0x000fe20000000f00 */
[----:B------:R-:W-:Y:S01]  /*18110*/  IMAD.MOV.U32 R4, RZ, RZ, -0x1 ;  /* 0xffffffffff047424 */ /* 0x000fe200078e00ff */
[----:B--2---:R-:W-:-:S04]  /*18120*/  ISETP.GE.U32.AND P0, PT, R15, UR4, PT ;  /* 0x000000040f007c0c */ /* 0x004fc8000bf06070 */
[----:B---3--:R-:W-:-:S13]  /*18130*/  ISETP.GE.U32.AND.EX P0, PT, R18, UR5, PT, P0 ;  /* 0x0000000512007c0c */ /* 0x008fda000bf06100 */
[----:B------:R-:W-:Y:S05]  /*18140*/  @P0 BRA `(.L_x_410) ;  /* 0x0000000400640947 */ /* 0x000fea0003800000 */
[----:B------:R-:W0:Y:S01]  /*18150*/  LDC.64 R12, c[0x0][0x728] ;  /* 0x0001ca00ff0c7b82 */ /* 0x000e220000000a00 */
[----:B------:R-:W-:Y:S02]  /*18160*/  IMAD.MOV.U32 R8, RZ, RZ, R15 ;  /* 0x000000ffff087224 */ /* 0x000fe400078e000f */
[----:B------:R-:W-:-:S05]  /*18170*/  IMAD.MOV.U32 R9, RZ, RZ, R18 ;  /* 0x000000ffff097224 */ /* 0x000fca00078e0012 */
[----:B------:R-:W1:Y:S08]  /*18180*/  LDC R14, c[0x0][0x730] ;  /* 0x0001cc00ff0e7b82 */ /* 0x000e700000000800 */
[----:B------:R-:W2:Y:S01]  /*18190*/  LDC.64 R16, c[0x0][0x720] ;  /* 0x0001c800ff107b82 */ /* 0x000ea20000000a00 */
[----:B0-----:R-:W-:-:S04]  /*181a0*/  ISETP.NE.U32.AND P0, PT, R12, RZ, PT ;  /* 0x000000ff0c00720c */ /* 0x001fc80003f05070 */
[----:B------:R-:W-:-:S13]  /*181b0*/  ISETP.NE.AND.EX P0, PT, R13, RZ, PT, P0 ;  /* 0x000000ff0d00720c */ /* 0x000fda0003f05300 */
[----:B-12---:R-:W-:Y:S05]  /*181c0*/  @!P0 BRA `(.L_x_411) ;  /* 0x0000000000288947 */ /* 0x006fea0003800000 */
[----:B------:R-:W0:Y:S02]  /*181d0*/  LDC R0, c[0x0][0x734] ;  /* 0x0001cd00ff007b82 */ /* 0x000e240000000800 */
        /* <DEDUP_REMOVED lines=9> */
.L_x_411:
[-CC-:B------:R-:W-:Y:S01]  /*18270*/  SHF.R.U64 R11, R8, R14.reuse, R9.reuse ;  /* 0x0000000e080b7219 */ /* 0x180fe20000001209 */
[----:B------:R-:W0:Y:S01]  /*18280*/  LDC R6, c[0x0][0x718] ;  /* 0x0001c600ff067b82 */ /* 0x000e220000000800 */
[----:B------:R-:W-:Y:S01]  /*18290*/  SHF.R.U32.HI R0, RZ, R14, R9 ;  /* 0x0000000eff007219 */ /* 0x000fe20000011609 */
[----:B------:R-:W-:Y:S01]  /*182a0*/  IMAD.MOV.U32 R5, RZ, RZ, R18 ;  /* 0x000000ffff057224 */ /* 0x000fe200078e0012 */
[----:B------:R-:W-:Y:S01]  /*182b0*/  IADD3 R3, P0, RZ, -R11, RZ ;  /* 0x8000000bff037210 */ /* 0x000fe20007f1e0ff */
[----:B------:R-:W-:Y:S01]  /*182c0*/  ULDC UR4, c[0x0][0x150] ;  /* 0x0000540000047ab9 */ /* 0x000fe20000000800 */
[----:B------:R-:W-:Y:S01]  /*182d0*/  I2FP.F32.U32 R8, R2 ;  /* 0x0000000200087245 */ /* 0x000fe20000201000 */
[----:B------:R-:W-:Y:S01]  /*182e0*/  IMAD.MOV.U32 R4, RZ, RZ, R15 ;  /* 0x000000ffff047224 */ /* 0x000fe200078e000f */
[----:B------:R-:W-:Y:S01]  /*182f0*/  IADD3.X R7, RZ, ~R0, RZ, P0, !PT ;  /* 0x80000000ff077210 */ /* 0x000fe200007fe4ff */
[----:B------:R-:W1:Y:S02]  /*18300*/  LDC.64 R18, c[0x0][0x740] ;  /* 0x0001d000ff127b82 */ /* 0x000e640000000a00 */
[----:B------:R-:W-:Y:S01]  /*18310*/  FMUL R9, R8, UR4 ;  /* 0x0000000408097c20 */ /* 0x000fe20008400000 */
[----:B------:R-:W-:Y:S01]  /*18320*/  IMAD.WIDE.U32 R4, R3, R16, R4 ;  /* 0x0000001003047225 */ /* 0x000fe200078e0004 */
[----:B------:R-:W-:-:S03]  /*18330*/  ULDC UR4, c[0x0][0x154] ;  /* 0x0000550000047ab9 */ /* 0x000fc60000000800 */
[----:B------:R-:W-:Y:S01]  /*18340*/  IMAD R0, R7, R16, RZ ;  /* 0x0000001007007224 */ /* 0x000fe200078e02ff */
[----:B------:R-:W2:Y:S01]  /*18350*/  LDC R13, c[0x0][0x144] ;  /* 0x00005100ff0d7b82 */ /* 0x000ea20000000800 */
[----:B------:R-:W3:Y:S02]  /*18360*/  F2I.U32.TRUNC.NTZ R9, R9 ;  /* 0x0000000900097305 */ /* 0x000ee4000020f000 */
[----:B------:R-:W-:-:S05]  /*18370*/  IMAD R3, R3, R17, R0 ;  /* 0x0000001103037224 */ /* 0x000fca00078e0200 */
[----:B------:R-:W4:Y:S01]  /*18380*/  LDC R12, c[0x0][0x708] ;  /* 0x0001c200ff0c7b82 */ /* 0x000f220000000800 */
[----:B------:R-:W-:-:S04]  /*18390*/  IADD3 R3, R5, R3, RZ ;  /* 0x0000000305037210 */ /* 0x000fc80007ffe0ff */
[----:B0-----:R-:W-:Y:S02]  /*183a0*/  SHF.R.U64 R8, R4, R6, R3 ;  /* 0x0000000604087219 */ /* 0x001fe40000001203 */
[----:B------:R-:W-:Y:S01]  /*183b0*/  I2FP.F32.U32 R4, R10 ;  /* 0x0000000a00047245 */ /* 0x000fe20000201000 */
[----:B------:R-:W0:Y:S01]  /*183c0*/  LDC R7, c[0x0][0x758] ;  /* 0x0001d600ff077b82 */ /* 0x000e220000000800 */
[----:B-1----:R-:W-:Y:S01]  /*183d0*/  ISETP.NE.U32.AND P0, PT, R18, RZ, PT ;  /* 0x000000ff1200720c */ /* 0x002fe20003f05070 */
[----:B---3--:R-:W-:Y:S01]  /*183e0*/  IMAD.MOV R0, RZ, RZ, -R9 ;  /* 0x000000ffff007224 */ /* 0x008fe200078e0a09 */
[----:B------:R-:W-:Y:S01]  /*183f0*/  SHF.R.U32.HI R3, RZ, R6, R3 ;  /* 0x00000006ff037219 */ /* 0x000fe20000011603 */
[----:B------:R-:W-:Y:S01]  /*18400*/  FMUL R4, R4, UR4 ;  /* 0x0000000404047c20 */ /* 0x000fe20008400000 */
[----:B------:R-:W-:Y:S01]  /*18410*/  ISETP.NE.AND.EX P0, PT, R19, RZ, PT, P0 ;  /* 0x000000ff1300720c */ /* 0x000fe20003f05300 */
[----:B------:R-:W-:Y:S02]  /*18420*/  IMAD.MOV.U32 R6, RZ, RZ, -0x1 ;  /* 0xffffffffff067424 */ /* 0x000fe400078e00ff */
[----:B------:R-:W1:Y:S01]  /*18430*/  LDC R17, c[0x0][0x148] ;  /* 0x00005200ff117b82 */ /* 0x000e620000000800 */
[----:B--2---:R-:W-:Y:S01]  /*18440*/  IMAD R16, R13, R0, R2 ;  /* 0x000000000d107224 */ /* 0x004fe200078e0202 */
[----:B------:R-:W-:-:S06]  /*18450*/  MOV R2, 0x1 ;  /* 0x0000000100027802 */ /* 0x000fcc0000000f00 */
[----:B------:R-:W2:Y:S01]  /*18460*/  LDC R14, c[0x0][0x700] ;  /* 0x0001c000ff0e7b82 */ /* 0x000ea20000000800 */
[-CC-:B----4-:R-:W-:Y:S02]  /*18470*/  SHF.R.U64 R13, R8, R12.reuse, R3.reuse ;  /* 0x0000000c080d7219 */ /* 0x190fe40000001203 */
[----:B------:R-:W-:Y:S02]  /*18480*/  SHF.R.U32.HI R0, RZ, R12, R3 ;  /* 0x0000000cff007219 */ /* 0x000fe40000011603 */
[----:B------:R3:W4:Y:S03]  /*18490*/  F2I.U32.TRUNC.NTZ R12, R4 ;  /* 0x00000004000c7305 */ /* 0x000726000020f000 */
[----:B------:R-:W1:Y:S01]  /*184a0*/  LDC R20, c[0x0][0x748] ;  /* 0x0001d200ff147b82 */ /* 0x000e620000000800 */
[-C--:B0-----:R-:W-:Y:S02]  /*184b0*/  SHF.R.U64 R15, R13, R7.reuse, R0 ;  /* 0x000000070d0f7219 */ /* 0x081fe40000001200 */
[----:B------:R-:W-:-:S02]  /*184c0*/  SHF.L.U32 R6, R6, R7, RZ ;  /* 0x0000000706067219 */ /* 0x000fc400000006ff */
[-C--:B------:R-:W-:Y:S01]  /*184d0*/  SHF.L.U32 R22, R2, R7.reuse, RZ ;  /* 0x0000000702167219 */ /* 0x080fe200000006ff */
[----:B------:R-:W-:Y:S01]  /*184e0*/  IMAD.MOV.U32 R2, RZ, RZ, R15 ;  /* 0x000000ffff027224 */ /* 0x000fe200078e000f */
[----:B------:R-:W-:Y:S01]  /*184f0*/  SHF.R.U32.HI R3, RZ, R7, R0 ;  /* 0x00000007ff037219 */ /* 0x000fe20000011600 */
[----:B------:R-:W0:Y:S01]  /*18500*/  LDC R21, c[0x0][0x738] ;  /* 0x0001ce00ff157b82 */ /* 0x000e220000000800 */
[----:B------:R-:W-:-:S07]  /*18510*/  LOP3.LUT R24, RZ, R6, RZ, 0x33, !PT ;  /* 0x00000006ff187212 */ /* 0x000fce00078e33ff */
[----:B------:R-:W0:Y:S01]  /*18520*/  LDC R23, c[0x0][0x710] ;  /* 0x0001c400ff177b82 */ /* 0x000e220000000800 */
[----:B---34-:R-:W-:Y:S05]  /*18530*/  @!P0 BRA `(.L_x_412) ;  /* 0x0000000000288947 */ /* 0x018fea0003800000 */
[----:B------:R-:W3:Y:S02]  /*18540*/  LDC R0, c[0x0][0x74c] ;  /* 0x0001d300ff007b82 */ /* 0x000ee40000000800 */
[----:B---3--:R-:W-:-:S05]  /*18550*/  IADD3 R7, P0, R15, R0, RZ ;  /* 0x000000000f077210 */ /* 0x008fca0007f1e0ff */
        /* <DEDUP_REMOVED lines=8> */
.L_x_412:
[----:B-1----:R-:W-:Y:S01]  /*185e0*/  SHF.R.U64 R3, R2, R20, R3 ;  /* 0x0000001402037219 */ /* 0x002fe20000001203 */
[----:B------:R-:W-:Y:S01]  /*185f0*/  IMAD.MOV R12, RZ, RZ, -R12 ;  /* 0x000000ffff0c7224 */ /* 0x000fe200078e0a0c */
[----:B------:R-:W-:Y:S01]  /*18600*/  LOP3.LUT R0, R13, R24, RZ, 0xc0, !PT ;  /* 0x000000180d007212 */ /* 0x000fe200078ec0ff */
[----:B------:R-:W-:Y:S01]  /*18610*/  IMAD.MOV.U32 R4, RZ, RZ, 0x1 ;  /* 0x00000001ff047424 */ /* 0x000fe200078e00ff */
[----:B--2---:R-:W-:Y:S01]  /*18620*/  IADD3 R7, R14, -0x1, RZ ;  /* 0xffffffff0e077810 */ /* 0x004fe20007ffe0ff */
[----:B------:R-:W-:Y:S01]  /*18630*/  IMAD.MOV R2, RZ, RZ, -R3 ;  /* 0x000000ffff027224 */ /* 0x000fe200078e0a03 */
[----:B------:R-:W-:Y:S01]  /*18640*/  MOV R9, R11 ;  /* 0x0000000b00097202 */ /* 0x000fe20000000f00 */
[----:B------:R-:W-:Y:S01]  /*18650*/  IMAD R5, R22, R3, R0 ;  /* 0x0000000316057224 */ /* 0x000fe200078e0200 */
[----:B------:R-:W-:Y:S01]  /*18660*/  LOP3.LUT R3, R8, R7, RZ, 0xc0, !PT ;  /* 0x0000000708037212 */ /* 0x000fe200078ec0ff */
[----:B------:R-:W-:Y:S02]  /*18670*/  @P4 IMAD R16, R17, R12, R10 ;  /* 0x0000000c11104224 */ /* 0x000fe400078e020a */
[----:B0-----:R-:W-:-:S02]  /*18680*/  IMAD R0, R2, R21, R15 ;  /* 0x0000001502007224 */ /* 0x001fc400078e020f */
[----:B------:R-:W-:Y:S02]  /*18690*/  IMAD R5, R5, R23, R16 ;  /* 0x0000001705057224 */ /* 0x000fe400078e0210 */
[----:B------:R-:W-:Y:S01]  /*186a0*/  IMAD R2, R0, R14, R3 ;  /* 0x0000000e00027224 */ /* 0x000fe200078e0203 */
[----:B------:R-:W-:-:S04]  /*186b0*/  PRMT R0, R4, 0x7610, R0 ;  /* 0x0000761004007816 */ /* 0x000fc80000000000 */
[----:B------:R-:W-:Y:S02]  /*186c0*/  SEL R4, R2, R5, !P4 ;  /* 0x0000000502047207 */ /* 0x000fe40006000000 */
[----:B------:R-:W-:-:S07]  /*186d0*/  SEL R5, R5, R2, !P4 ;  /* 0x0000000205057207 */ /* 0x000fce0006000000 */
.L_x_410:
[----:B------:R-:W-:-:S08]  /*186e0*/  NOP ;  /* 0x0000000000007918 */ /* 0x000fd00000000000 */
[----:B------:R-:W0:-:S00]  /*186f0*/  USETMAXREG.DEALLOC.CTAPOOL 0x18 ;  /* 0x00000018000079c8 */ /* 0x000e0000080e0500 */
[----:B------:R-:W-:-:S13]  /*18700*/  ISETP.NE.AND P0, PT, RZ, UR7, PT ;  /* 0x00000007ff007c0c */ /* 0x000fda000bf05270 */
[----:B------:R-:W-:Y:S05]  /*18710*/  @P0 EXIT ;  /* 0x000000000000094d */ /* 0x000fea0003800000 */
[----:B0-----:R-:W-:Y:S01]  /*18720*/  LOP3.LUT P0, RZ, R0, 0xff, RZ, 0xc0, !PT ;  /* 0x000000ff00ff7812 */ /* 0x001fe2000780c0ff */
[----:B------:R-:W-:Y:S02]  /*18730*/  IMAD.MOV.U32 R0, RZ, RZ, 0x1 ;  /* 0x00000001ff007424 */ /* 0x000fe400078e00ff */
[----:B------:R-:W-:-:S10]  /*18740*/  IMAD.MOV.U32 R6, RZ, RZ, RZ ;  /* 0x000000ffff067224 */ /* 0x000fd400078e00ff */
[----:B------:R-:W-:Y:S05]  /*18750*/  @!P0 BRA `(.L_x_413) ;  /* 0x0000000c00908947 */ /* 0x000fea0003800000 */
[----:B------:R-:W0:Y:S01]  /*18760*/  S2R R2, SR_TID.X ;  /* 0x0000000000027919 */ /* 0x000e220000002100 */
[----:B------:R-:W-:Y:S01]  /*18770*/  ULDC UR4, c[0x0][0x28c] ;  /* 0x0000a30000047ab9 */ /* 0x000fe20000000800 */
[----:B------:R-:W-:Y:S01]  /*18780*/  ULDC UR5, c[0x0][0x700] ;  /* 0x0001c00000057ab9 */ /* 0x000fe20000000800 */
[----:B------:R-:W-:Y:S01]  /*18790*/  UIADD3 UR11, UR4, 0x7f, URZ ;  /* 0x0000007f040b7890 */ /* 0x000fe2000fffe03f */
[----:B------:R-:W-:Y:S01]  /*187a0*/  BSSY B0, `(.L_x_413) ;  /* 0x00000df000007945 */ /* 0x000fe20003800000 */
[----:B------:R-:W-:Y:S01]  /*187b0*/  ULDC UR7, c[0x0][0x758] ;  /* 0x0001d60000077ab9 */ /* 0x000fe20000000800 */
[----:B------:R-:W-:Y:S01]  /*187c0*/  UMOV UR9, 0xffffffff ;  /* 0xffffffff00097882 */ /* 0x000fe20000000000 */
[----:B------:R-:W-:Y:S01]  /*187d0*/  UMOV UR12, 0x1 ;  /* 0x00000001000c7882 */ /* 0x000fe20000000000 */
[----:B------:R-:W-:Y:S01]  /*187e0*/  UIADD3 UR4, UR5, -0x1, URZ ;  /* 0xffffffff05047890 */ /* 0x000fe2000fffe03f */
[----:B------:R-:W-:Y:S01]  /*187f0*/  MOV R8, 0x1 ;  /* 0x0000000100087802 */ /* 0x000fe20000000f00 */
[----:B------:R-:W-:Y:S01]  /*18800*/  USHF.L.U32 UR10, UR9, UR7, URZ ;  /* 0x00000007090a7299 */ /* 0x000fe2000800063f */
[----:B------:R-:W-:Y:S01]  /*18810*/  IMAD.MOV.U32 R0, RZ, RZ, 0x1 ;  /* 0x00000001ff007424 */ /* 0x000fe200078e00ff */
[----:B------:R-:W-:Y:S01]  /*18820*/  USHF.L.U32 UR5, UR12, UR7, URZ ;  /* 0x000000070c057299 */ /* 0x000fe2000800063f */
[----:B------:R-:W-:Y:S01]  /*18830*/  IMAD.MOV.U32 R6, RZ, RZ, RZ ;  /* 0x000000ffff067224 */ /* 0x000fe200078e00ff */
[----:B------:R-:W-:Y:S01]  /*18840*/  USHF.R.S32.HI UR12, URZ, 0x1f, UR11 ;  /* 0x0000001f3f0c7899 */ /* 0x000fe2000801140b */
[----:B------:R-:W-:Y:S01]  /*18850*/  ULDC UR8, c[0x0][0xc] ;  /* 0x0000030000087ab9 */ /* 0x000fe20000000800 */
[----:B------:R-:W-:-:S02]  /*18860*/  ULDC UR9, c[0x0][0x10] ;  /* 0x0000040000097ab9 */ /* 0x000fc40000000800 */
[----:B------:R-:W-:Y:S02]  /*18870*/  ULEA.HI UR12, UR12, UR11, URZ, 0x7 ;  /* 0x0000000b0c0c7291 */ /* 0x000fe4000f8f383f */
[----:B------:R-:W-:Y:S02]  /*18880*/  UIMAD.WIDE.U32 UR8, UR8, UR9, URZ ;  /* 0x00000009080872a5 */ /* 0x000fe4000f8e003f */
[----:B------:R-:W-:Y:S02]  /*18890*/  ULOP3.LUT UR7, URZ, UR10, URZ, 0x33, !UPT ;  /* 0x0000000a3f077292 */ /* 0x000fe4000f8e333f */
[----:B------:R-:W-:Y:S01]  /*188a0*/  USHF.R.S32.HI UR14, URZ, 0x7, UR12 ;  /* 0x000000073f0e7899 */ /* 0x000fe2000801140c */
[----:B------:R-:W-:Y:S01]  /*188b0*/  ULDC UR10, c[0x0][0x14] ;  /* 0x00000500000a7ab9 */ /* 0x000fe20000000800 */
[----:B------:R-:W-:Y:S02]  /*188c0*/  ULOP3.LUT UR21, UR6, 0x2, URZ, 0xfc, !UPT ;  /* 0x0000000206157892 */ /* 0x000fe4000f8efc3f */
[----:B------:R-:W-:-:S02]  /*188d0*/  UIMAD.WIDE.U32 UR34, UR8, UR10, URZ ;  /* 0x0000000a082272a5 */ /* 0x000fc4000f8e003f */
[----:B------:R-:W-:Y:S01]  /*188e0*/  UIMAD UR15, UR9, UR10, URZ ;  /* 0x0000000a090f72a4 */ /* 0x000fe2000f8e023f */
[C---:B0-----:R-:W-:Y:S01]  /*188f0*/  LOP3.LUT P3, RZ, R2.reuse, 0x7f, RZ, 0xc0, !PT ;  /* 0x0000007f02ff7812 */ /* 0x041fe2000786c0ff */
[----:B------:R-:W-:Y:S01]  /*18900*/  UIADD3 UR29, UR14, 0x1, URZ ;  /* 0x000000010e1d7890 */ /* 0x000fe2000fffe03f */
[----:B------:R-:W-:Y:S01]  /*18910*/  LOP3.LUT P0, RZ, R2, 0x1f, RZ, 0xc0, !PT ;  /* 0x0000001f02ff7812 */ /* 0x000fe2000780c0ff */
[----:B------:R-:W-:Y:S01]  /*18920*/  UIADD3 UR15, UR35, UR15, URZ ;  /* 0x0000000f230f7290 */ /* 0x000fe2000fffe03f */
[----:B------:R-:W-:Y:S02]  /*18930*/  ULDC.64 UR36, c[0x0][0x198] ;  /* 0x0000660000247ab9 */ /* 0x000fe40000000a00 */
[----:B------:R-:W-:-:S13]  /*18940*/  PLOP3.LUT P0, PT, P0, P3, PT, 0x8a, 0x0 ;  /* 0x000000000000781c */ /* 0x000fda0000707172 */
.L_x_425:
[----:B------:R-:W-:-:S03]  /*18950*/  UMOV UR8, 0xffffffff ;  /* 0xffffffff00087882 */ /* 0x000fc60000000000 */
[----:B------:R-:W-:Y:S05]  /*18960*/  BRA.DIV UR8, `(.L_x_414) ;  /* 0x0000000e08e87947 */ /* 0x000fea000b800000 */
[----:B------:R-:W-:-:S13]  /*18970*/  ELECT P1, URZ, PT ;  /* 0x00000000003f782f */ /* 0x000fda0003820000 */
.L_x_436:
[----:B------:R-:W0:Y:S01]  /*18980*/  LDC R2, c[0x0][0x28c] ;  /* 0x0000a300ff027b82 */ /* 0x000e220000000800 */
[----:B------:R-:W-:Y:S01]  /*18990*/  BSSY B1, `(.L_x_415) ;  /* 0x0000047000017945 */ /* 0x000fe20003800000 */
[----:B0-----:R-:W-:-:S13]  /*189a0*/  ISETP.LT.OR P1, PT, R2, 0x1, !P1 ;  /* 0x000000010200780c */ /* 0x001fda0004f21670 */
[----:B------:R-:W-:Y:S05]  /*189b0*/  @P1 BRA `(.L_x_416) ;  /* 0x0000000400101947 */ /* 0x000fea0003800000 */
[----:B------:R-:W-:Y:S01]  /*189c0*/  SHF.L.U32 R2, R4, 0x8, RZ ;  /* 0x0000000804027819 */ /* 0x000fe200000006ff */
[C---:B------:R-:W-:Y:S01]  /*189d0*/  IMAD.SHL.U32 R11, R5.reuse, 0x4, RZ ;  /* 0x00000004050b7824 */ /* 0x040fe200078e00ff */
[----:B------:R-:W-:Y:S01]  /*189e0*/  CS2R R12, SRZ ;  /* 0x00000000000c7805 */ /* 0x000fe2000001ff00 */
[----:B------:R-:W-:Y:S01]  /*189f0*/  IMAD.SHL.U32 R3, R5, 0x100, RZ ;  /* 0x0000010005037824 */ /* 0x000fe200078e00ff */
[----:B------:R-:W-:Y:S01]  /*18a00*/  MOV R14, UR29 ;  /* 0x0000001d000e7c02 */ /* 0x000fe20008000f00 */
[----:B------:R-:W-:Y:S01]  /*18a10*/  IMAD.MOV.U32 R4, RZ, RZ, R0 ;  /* 0x000000ffff047224 */ /* 0x000fe200078e0000 */
[----:B------:R-:W-:Y:S01]  /*18a20*/  MOV R15, RZ ;  /* 0x000000ff000f7202 */ /* 0x000fe20000000f00 */
[----:B------:R-:W-:-:S07]  /*18a30*/  IMAD.MOV.U32 R5, RZ, RZ, R6 ;  /* 0x000000ffff057224 */ /* 0x000fce00078e0006 */
.L_x_420:
[----:B------:R-:W0:Y:S01]  /*18a40*/  S2R R10, SR_CgaCtaId ;  /* 0x00000000000a7919 */ /* 0x000e220000008800 */
[----:B------:R-:W-:-:S04]  /*18a50*/  MOV R7, 0x400 ;  /* 0x0000040000077802 */ /* 0x000fc80000000f00 */
[----:B0-----:R-:W-:Y:S02]  /*18a60*/  LEA R16, R10, R7, 0x18 ;  /* 0x000000070a107211 */ /* 0x001fe400078ec0ff */
[----:B------:R-:W-:-:S03]  /*18a70*/  SHF.L.U32 R10, R4, 0x1f, RZ ;  /* 0x0000001f040a7819 */ /* 0x000fc600000006ff */
[----:B------:R-:W-:-:S04]  /*18a80*/  IMAD R7, R5, 0x8, R16 ;  /* 0x0000000805077824 */ /* 0x000fc800078e0210 */
[----:B------:R-:W0:Y:S02]  /*18a90*/  SYNCS.PHASECHK.TRANS64.TRYWAIT P1, [R7+URZ+0x20], R10 ;  /* 0x0000200a070075a7 */ /* 0x000e24000802017f */
[----:B0-----:R-:W-:Y:S05]  /*18aa0*/  @!P1 BRA `(.L_x_417) ;  /* 0x0000000c00b89947 */ /* 0x001fea0003800000 */
.L_x_437:
[----:B0-----:R-:W0:Y:S01]  /*18ab0*/  @!P3 LDC R10, c[0x0][0x640] ;  /* 0x00019000ff0abb82 */ /* 0x001e220000000800 */
[----:B------:R-:W-:-:S04]  /*18ac0*/  UPRMT UR8, UR21, 0x9910, URZ ;  /* 0x0000991015087896 */ /* 0x000fc8000800003f */
[----:B------:R-:W-:-:S06]  /*18ad0*/  UISETP.NE.AND UP0, UPT, UR8, 0x2, UPT ;  /* 0x000000020800788c */ /* 0x000fcc000bf05270 */
[----:B------:R-:W-:Y:S01]  /*18ae0*/  PLOP3.LUT P1, PT, PT, PT, UP0, 0x80, 0x0 ;  /* 0x000000000000781c */ /* 0x000fe20003f2f008 */
[----:B0-----:R0:W-:-:S12]  /*18af0*/  @!P3 SYNCS.ARRIVE.TRANS64 RZ, [R7+URZ], R10 ;  /* 0x0000000a07ffb9a7 */ /* 0x0011d8000800003f */
[----:B------:R-:W-:Y:S05]  /*18b00*/  @P1 BRA `(.L_x_418) ;  /* 0x0000000000041947 */ /* 0x000fea0003800000 */
[----:B------:R-:W-:Y:S01]  /*18b10*/  BPT.TRAP 0x1 ;  /* 0x000000040000795c */ /* 0x000fe20000300000 */
.L_x_418:
[----:B------:R-:W-:Y:S05]  /*18b20*/  @P0 BRA `(.L_x_419) ;  /* 0x0000000000040947 */ /* 0x000fea0003800000 */
[----:B------:R-:W-:Y:S01]  /*18b30*/  BPT.TRAP 0x1 ;  /* 0x000000040000795c */ /* 0x000fe20000300000 */
.L_x_419:
[--C-:B0-----:R-:W-:Y:S01]  /*18b40*/  IMAD R10, R5, 0x4000, R16.reuse ;  /* 0x00004000050a7824 */ /* 0x101fe200078e0210 */
[----:B------:R-:W-:Y:S01]  /*18b50*/  R2UR UR25, R7 ;  /* 0x00000000071972ca */ /* 0x000fe200000e0000 */
[----:B------:R-:W-:Y:S01]  /*18b60*/  UIADD3 UR22, UP0, UR36, 0xf0, URZ ;  /* 0x000000f024167890 */ /* 0x000fe2000ff1e03f */
[----:B------:R-:W-:Y:S01]  /*18b70*/  R2UR UR28, R9 ;  /* 0x00000000091c72ca */ /* 0x000fe200000e0000 */
[----:B------:R-:W-:Y:S01]  /*18b80*/  UIADD3 UR30, UP1, UR36, 0x1f0, URZ ;  /* 0x000001f0241e7890 */ /* 0x000fe2000ff3e03f */
[----:B------:R-:W-:Y:S01]  /*18b90*/  R2UR UR24, R10 ;  /* 0x000000000a1872ca */ /* 0x000fe200000e0000 */
[----:B------:R-:W-:Y:S01]  /*18ba0*/  UIADD3 UR38, UP2, UR36, 0x2f0, URZ ;  /* 0x000002f024267890 */ /* 0x000fe2000ff5e03f */
[C---:B------:R-:W-:Y:S01]  /*18bb0*/  LEA R10, R5.reuse, R16, 0xc ;  /* 0x00000010050a7211 */ /* 0x040fe200078e60ff */
[C---:B------:R-:W-:Y:S01]  /*18bc0*/  IMAD R16, R5.reuse, 0x8000, R16 ;  /* 0x0000800005107824 */ /* 0x040fe200078e0210 */
[----:B------:R-:W-:Y:S01]  /*18bd0*/  IADD3 R14, R14, -0x1, RZ ;  /* 0xffffffff0e0e7810 */ /* 0x000fe20007ffe0ff */
[----:B------:R-:W-:Y:S01]  /*18be0*/  UIADD3.X UR23, URZ, UR37, URZ, UP0, !UPT ;  /* 0x000000253f177290 */ /* 0x000fe200087fe43f */
[----:B------:R-:W-:Y:S01]  /*18bf0*/  R2UR UR8, R10 ;  /* 0x000000000a0872ca */ /* 0x000fe200000e0000 */
[----:B------:R-:W-:Y:S01]  /*18c00*/  UIADD3.X UR31, URZ, UR37, URZ, UP1, !UPT ;  /* 0x000000253f1f7290 */ /* 0x000fe20008ffe43f */
[----:B------:R-:W-:Y:S01]  /*18c10*/  R2UR UR16, R16 ;  /* 0x00000000101072ca */ /* 0x000fe200000e0000 */
[----:B------:R-:W-:Y:S01]  /*18c20*/  VIADD R5, R5, 0x1 ;  /* 0x0000000105057836 */ /* 0x000fe20000000000 */
[----:B------:R-:W-:Y:S01]  /*18c30*/  R2UR UR26, R13 ;  /* 0x000000000d1a72ca */ /* 0x000fe200000e0000 */
[----:B------:R-:W-:Y:S01]  /*18c40*/  UIADD3.X UR39, URZ, UR37, URZ, UP2, !UPT ;  /* 0x000000253f277290 */ /* 0x000fe200097fe43f */
[----:B------:R-:W-:Y:S01]  /*18c50*/  R2UR UR27, R3 ;  /* 0x00000000031b72ca */ /* 0x000fe200000e0000 */
[----:B------:R-:W-:Y:S01]  /*18c60*/  UIADD3 UR24, UR24, 0x100, URZ ;  /* 0x0000010018187890 */ /* 0x000fe2000fffe03f */
[----:B------:R-:W-:Y:S01]  /*18c70*/  R2UR UR11, R11 ;  /* 0x000000000b0b72ca */ /* 0x000fe200000e0000 */
[----:B------:R-:W-:Y:S01]  /*18c80*/  UMOV UR32, 0x0 ;  /* 0x0000000000207882 */ /* 0x000fe20000000000 */
[----:B------:R-:W-:Y:S01]  /*18c90*/  R2UR UR12, R15 ;  /* 0x000000000f0c72ca */ /* 0x000fe200000e0000 */
[----:B------:R-:W-:Y:S01]  /*18ca0*/  UMOV UR33, 0x10000000 ;  /* 0x1000000000217882 */ /* 0x000fe20000000000 */
[----:B------:R-:W-:Y:S01]  /*18cb0*/  R2UR UR18, R12 ;  /* 0x000000000c1272ca */ /* 0x000fe200000e0000 */
[----:B------:R-:W-:Y:S01]  /*18cc0*/  UIADD3 UR8, UR8, 0x30100, URZ ;  /* 0x0003010008087890 */ /* 0x000fe2000fffe03f */
[----:B------:R-:W-:Y:S01]  /*18cd0*/  R2UR UR19, R2 ;  /* 0x00000000021372ca */ /* 0x000fe200000e0000 */
[----:B------:R-:W-:Y:S01]  /*18ce0*/  UIADD3 UR16, UR16, 0x10100, URZ ;  /* 0x0001010010107890 */ /* 0x000fe2000fffe03f */
[----:B------:R-:W-:Y:S01]  /*18cf0*/  ISETP.GT.AND P2, PT, R14, 0x1, PT ;  /* 0x000000010e00780c */ /* 0x000fe20003f44270 */
[----:B------:R-:W-:Y:S01]  /*18d00*/  UMOV UR10, URZ ;  /* 0x0000003f000a7c82 */ /* 0x000fe20008000000 */
[----:B------:R-:W-:Y:S01]  /*18d10*/  ISETP.NE.AND P1, PT, R5, 0x4, PT ;  /* 0x000000040500780c */ /* 0x000fe20003f25270 */
[----:B------:R-:W-:Y:S01]  /*18d20*/  UMOV UR9, UR25 ;  /* 0x0000001900097c82 */ /* 0x000fe20008000000 */
[----:B------:R-:W-:Y:S01]  /*18d30*/  UMOV UR13, UR28 ;  /* 0x0000001c000d7c82 */ /* 0x000fe20008000000 */
[----:B------:R0:W-:Y:S01]  /*18d40*/  UTMALDG.3D [UR24], [UR22], desc[UR32] ;  /* 0x00002018160075b4 */ /* 0x0001e20008011000 */
[----:B------:R-:W-:Y:S01]  /*18d50*/  UMOV UR17, UR25 ;  /* 0x0000001900117c82 */ /* 0x000fe20008000000 */
[----:B------:R-:W-:Y:S01]  /*18d60*/  UMOV UR20, UR28 ;  /* 0x0000001c00147c82 */ /* 0x000fe20008000000 */
[----:B------:R-:W-:Y:S01]  /*18d70*/  SEL R7, RZ, 0x1, P1 ;  /* 0x00000001ff077807 */ /* 0x000fe20000800000 */
[----:B------:R-:W-:Y:S01]  /*18d80*/  VIADD R15, R15, 0x1 ;  /* 0x000000010f0f7836 */ /* 0x000fe20000000000 */
[----:B------:R-:W-:Y:S01]  /*18d90*/  IADD3 R12, R12, 0x80, RZ ;  /* 0x000000800c0c7810 */ /* 0x000fe20007ffe0ff */
[----:B------:R-:W-:Y:S01]  /*18da0*/  VIADD R13, R13, 0x40 ;  /* 0x000000400d0d7836 */ /* 0x000fe20000000000 */
[----:B------:R-:W-:Y:S01]  /*18db0*/  LOP3.LUT R4, R4, R7, RZ, 0x3c, !PT ;  /* 0x0000000704047212 */ /* 0x000fe200078e3cff */
[----:B------:R0:W-:Y:S01]  /*18dc0*/  UTMALDG.4D [UR8], [UR30], desc[UR32] ;  /* 0x000020081e0075b4 */ /* 0x0001e20008019000 */
[----:B------:R-:W-:Y:S01]  /*18dd0*/  SEL R5, R5, RZ, P1 ;  /* 0x000000ff05057207 */ /* 0x000fe20000800000 */
[----:B------:R0:W-:Y:S02]  /*18de0*/  UTMALDG.3D [UR16], [UR38], desc[UR32] ;  /* 0x00002010260075b4 */ /* 0x0001e40008011000 */
[----:B0-----:R-:W-:Y:S05]  /*18df0*/  @P2 BRA `(.L_x_420) ;  /* 0xfffffffc00102947 */ /* 0x001fea000383ffff */
.L_x_416:
[----:B------:R-:W-:Y:S05]  /*18e00*/  BSYNC B1 ;  /* 0x0000000000017941 */ /* 0x000fea0003800000 */
.L_x_415:
[----:B------:R-:W2:Y:S01]  /*18e10*/  LDL.LU R17, [R1+0x200] ;  /* 0x0002000001117983 */ /* 0x000ea20000300800 */
[----:B------:R-:W-:Y:S01]  /*18e20*/  LOP3.LUT P5, RZ, R8, 0xff, RZ, 0xc0, !PT ;  /* 0x000000ff08ff7812 */ /* 0x000fe200078ac0ff */
[----:B------:R-:W-:Y:S01]  /*18e30*/  VIADD R6, R6, UR14 ;  /* 0x0000000e06067c36 */ /* 0x000fe20008000000 */
[----:B------:R-:W-:Y:S01]  /*18e40*/  ULDC.64 UR8, c[0x0][0x750] ;  /* 0x0001d40000087ab9 */ /* 0x000fe20000000a00 */
[----:B------:R-:W3:Y:S01]  /*18e50*/  LDL.LU R16, [R1+0x204] ;  /* 0x0002040001107983 */ /* 0x000ee20000300800 */
[----:B------:R-:W-:Y:S01]  /*18e60*/  BSSY B1, `(.L_x_421) ;  /* 0x0000070000017945 */ /* 0x000fe20003800000 */
[----:B------:R-:W-:Y:S01]  /*18e70*/  MOV R5, 0xffffffff ;  /* 0xffffffff00057802 */ /* 0x000fe20000000f00 */
[----:B------:R-:W-:Y:S01]  /*18e80*/  IMAD.MOV.U32 R4, RZ, RZ, -0x1 ;  /* 0xffffffffff047424 */ /* 0x000fe200078e00ff */
[----:B------:R-:W-:Y:S01]  /*18e90*/  SHF.R.U32.HI R2, RZ, 0x2, R6 ;  /* 0x00000002ff027819 */ /* 0x000fe20000011606 */
[----:B------:R-:W-:Y:S01]  /*18ea0*/  IMAD.MOV.U32 R9, RZ, RZ, -0x1 ;  /* 0xffffffffff097424 */ /* 0x000fe200078e00ff */
[----:B------:R-:W-:-:S02]  /*18eb0*/  ISETP.GT.U32.AND P1, PT, R6, 0x3, PT ;  /* 0x000000030600780c */ /* 0x000fc40003f24070 */
[----:B------:R-:W-:Y:S02]  /*18ec0*/  LOP3.LUT R2, R2, 0x1, RZ, 0xc0, !PT ;  /* 0x0000000102027812 */ /* 0x000fe400078ec0ff */
[----:B------:R-:W0:Y:S01]  /*18ed0*/  @P5 S2R R3, SR_CgaCtaId ;  /* 0x0000000000035919 */ /* 0x000e220000008800 */
[----:B------:R-:W-:Y:S02]  /*18ee0*/  LOP3.LUT R6, R6, 0x3, RZ, 0xc0, !PT ;  /* 0x0000000306067812 */ /* 0x000fe400078ec0ff */
[----:B------:R-:W-:Y:S02]  /*18ef0*/  ISETP.NE.U32.AND P2, PT, R2, 0x1, PT ;  /* 0x000000010200780c */ /* 0x000fe40003f45070 */
[----:B------:R-:W-:Y:S02]  /*18f00*/  @P5 MOV R2, 0x400 ;  /* 0x0000040000025802 */ /* 0x000fe40000000f00 */
[----:B------:R-:W-:Y:S02]  /*18f10*/  PRMT R8, RZ, 0x7610, R8 ;  /* 0x00007610ff087816 */ /* 0x000fe40000000008 */
[----:B0-----:R-:W-:Y:S01]  /*18f20*/  @P5 LEA R2, R3, R2, 0x18 ;  /* 0x0000000203025211 */ /* 0x001fe200078ec0ff */
[----:B------:R-:W-:-:S03]  /*18f30*/  IMAD.U32 R3, RZ, RZ, UR14 ;  /* 0x0000000eff037e24 */ /* 0x000fc6000f8e00ff */
[----:B------:R0:W-:Y:S02]  /*18f40*/  @P5 SYNCS.ARRIVE.TRANS64.A1T0 RZ, [R2+URZ+0x58], RZ ;  /* 0x000058ff02ff59a7 */ /* 0x0001e4000810003f */
[C---:B------:R-:W-:Y:S02]  /*18f50*/  ISETP.LT.U32.AND P1, PT, R3.reuse, 0x4, P1 ;  /* 0x000000040300780c */ /* 0x040fe40000f21070 */
[----:B------:R-:W-:Y:S02]  /*18f60*/  ISETP.GT.U32.AND P2, PT, R3, 0x3, !P2 ;  /* 0x000000030300780c */ /* 0x000fe40005744070 */
[----:B------:R-:W-:Y:S02]  /*18f70*/  SEL R3, RZ, 0x1, !P1 ;  /* 0x00000001ff037807 */ /* 0x000fe40004800000 */
[----:B0-----:R-:W-:-:S04]  /*18f80*/  SEL R2, RZ, 0x1, !P2 ;  /* 0x00000001ff027807 */ /* 0x001fc80005000000 */
[----:B------:R-:W-:Y:S02]  /*18f90*/  LOP3.LUT R0, R2, R0, R3, 0x96, !PT ;  /* 0x0000000002007212 */ /* 0x000fe400078e9603 */
[----:B------:R-:W-:Y:S02]  /*18fa0*/  PRMT R2, RZ, 0x7610, R2 ;  /* 0x00007610ff027816 */ /* 0x000fe40000000002 */
[----:B---3--:R-:W-:-:S04]  /*18fb0*/  IADD3 R16, P1, R16, UR34, RZ ;  /* 0x0000002210107c10 */ /* 0x008fc8000ff3e0ff */
[----:B--2---:R-:W-:Y:S01]  /*18fc0*/  IADD3.X R17, R17, UR15, RZ, P1, !PT ;  /* 0x0000000f11117c10 */ /* 0x004fe20008ffe4ff */
[----:B------:R0:W-:Y:S01]  /*18fd0*/  STL [R1+0x204], R16 ;  /* 0x0002041001007387 */ /* 0x0001e20000100800 */
[----:B------:R-:W-:-:S03]  /*18fe0*/  ISETP.GE.U32.AND P1, PT, R16, UR8, PT ;  /* 0x0000000810007c0c */ /* 0x000fc6000bf26070 */
[----:B------:R0:W-:Y:S01]  /*18ff0*/  STL [R1+0x200], R17 ;  /* 0x0002001101007387 */ /* 0x0001e20000100800 */
[----:B------:R-:W-:-:S13]  /*19000*/  ISETP.GE.U32.AND.EX P1, PT, R17, UR9, PT, P1 ;  /* 0x0000000911007c0c */ /* 0x000fda000bf26110 */
[----:B0-----:R-:W-:Y:S05]  /*19010*/  @P1 BRA `(.L_x_422) ;  /* 0x0000000400501947 */ /* 0x001fea0003800000 */
[----:B------:R-:W0:Y:S01]  /*19020*/  S2R R7, SR_CTAID.X ;  /* 0x0000000000077919 */ /* 0x000e220000002500 */
[----:B------:R-:W-:Y:S01]  /*19030*/  ULDC UR8, c[0x0][0x150] ;  /* 0x0000540000087ab9 */ /* 0x000fe20000000800 */
[----:B------:R-:W1:Y:S01]  /*19040*/  LDC R4, c[0x0][0x144] ;  /* 0x00005100ff047b82 */ /* 0x000e620000000800 */
[----:B------:R-:W-:Y:S01]  /*19050*/  ULDC UR11, c[0x0][0x730] ;  /* 0x0001cc00000b7ab9 */ /* 0x000fe20000000800 */
[----:B------:R-:W2:Y:S06]  /*19060*/  S2R R5, SR_CTAID.Y ;  /* 0x0000000000057919 */ /* 0x000eac0000002600 */
[----:B------:R-:W3:Y:S01]  /*19070*/  LDC R10, c[0x0][0x148] ;  /* 0x00005200ff0a7b82 */ /* 0x000ee20000000800 */
[----:B0-----:R-:W-:-:S02]  /*19080*/  I2FP.F32.U32 R2, R7 ;  /* 0x0000000700027245 */ /* 0x001fc40000201000 */
[----:B--2---:R-:W-:-:S03]  /*19090*/  I2FP.F32.U32 R3, R5 ;  /* 0x0000000500037245 */ /* 0x004fc60000201000 */
[----:B------:R-:W-:Y:S01]  /*190a0*/  FMUL R2, R2, UR8 ;  /* 0x0000000802027c20 */ /* 0x000fe20008400000 */
[----:B------:R-:W-:Y:S02]  /*190b0*/  ULDC UR8, c[0x0][0x154] ;  /* 0x0000550000087ab9 */ /* 0x000fe40000000800 */
[----:B------:R-:W-:Y:S01]  /*190c0*/  FMUL R9, R3, UR8 ;  /* 0x0000000803097c20 */ /* 0x000fe20008400000 */
[----:B------:R-:W-:Y:S02]  /*190d0*/  ULDC.64 UR8, c[0x0][0x728] ;  /* 0x0001ca0000087ab9 */ /* 0x000fe40000000a00 */
[----:B------:R-:W0:Y:S01]  /*190e0*/  F2I.U32.TRUNC.NTZ R2, R2 ;  /* 0x0000000200027305 */ /* 0x000e22000020f000 */
[----:B------:R-:W-:-:S04]  /*190f0*/  ISETP.NE.U32.AND P1, PT, RZ, UR8, PT ;  /* 0x00000008ff007c0c */ /* 0x000fc8000bf25070 */
[----:B------:R-:W-:-:S03]  /*19100*/  ISETP.NE.AND.EX P1, PT, RZ, UR9, PT, P1 ;  /* 0x00000009ff007c0c */ /* 0x000fc6000bf25310 */
[----:B------:R-:W2:Y:S01]  /*19110*/  F2I.U32.TRUNC.NTZ R9, R9 ;  /* 0x0000000900097305 */ /* 0x000ea2000020f000 */
[----:B0-----:R-:W-:Y:S01]  /*19120*/  IADD3 R3, -R2, RZ, RZ ;  /* 0x000000ff02037210 */ /* 0x001fe20007ffe1ff */
[----:B------:R-:W-:-:S04]  /*19130*/  IMAD.MOV.U32 R2, RZ, RZ, R16 ;  /* 0x000000ffff027224 */ /* 0x000fc800078e0010 */
[----:B-1----:R-:W-:Y:S02]  /*19140*/  IMAD R7, R4, R3, R7 ;  /* 0x0000000304077224 */ /* 0x002fe400078e0207 */
[----:B--2---:R-:W-:-:S04]  /*19150*/  IMAD.MOV R3, RZ, RZ, -R9 ;  /* 0x000000ffff037224 */ /* 0x004fc800078e0a09 */
[----:B---3--:R-:W-:Y:S01]  /*19160*/  @P4 IMAD R7, R10, R3, R5 ;  /* 0x000000030a074224 */ /* 0x008fe200078e0205 */
[----:B------:R-:W-:Y:S01]  /*19170*/  MOV R3, R17 ;  /* 0x0000001100037202 */ /* 0x000fe20000000f00 */
[----:B------:R-:W-:Y:S06]  /*19180*/  @!P1 BRA `(.L_x_423) ;  /* 0x0000000000289947 */ /* 0x000fec0003800000 */
[----:B------:R-:W-:Y:S02]  /*19190*/  ULDC UR10, c[0x0][0x734] ;  /* 0x0001cd00000a7ab9 */ /* 0x000fe40000000800 */
[----:B------:R-:W-:-:S05]  /*191a0*/  IADD3 R3, P1, R16, UR10, RZ ;  /* 0x0000000a10037c10 */ /* 0x000fca000ff3e0ff */
[----:B------:R-:W-:-:S04]  /*191b0*/  IMAD.X R9, RZ, RZ, R17, P1 ;  /* 0x000000ffff097224 */ /* 0x000fc800008e0611 */
[----:B------:R-:W-:-:S04]  /*191c0*/  IMAD.WIDE.U32 R4, R9, UR8, RZ ;  /* 0x0000000809047c25 */ /* 0x000fc8000f8e00ff */
[----:B------:R-:W-:-:S04]  /*191d0*/  IMAD.WIDE.U32 R4, P1, R3, UR9, R4 ;  /* 0x0000000903047c25 */ /* 0x000fc8000f820004 */
[----:B------:R-:W-:Y:S01]  /*191e0*/  IMAD.WIDE.U32 R2, R3, UR8, RZ ;  /* 0x0000000803027c25 */ /* 0x000fe2000f8e00ff */
[----:B------:R-:W-:-:S04]  /*191f0*/  MOV R2, R5 ;  /* 0x0000000500027202 */ /* 0x000fc80000000f00 */
[----:B------:R-:W-:Y:S01]  /*19200*/  IADD3 RZ, P2, R3, R4, RZ ;  /* 0x0000000403ff7210 */ /* 0x000fe20007f5e0ff */
[----:B------:R-:W-:-:S04]  /*19210*/  IMAD.X R3, RZ, RZ, RZ, P1 ;  /* 0x000000ffff037224 */ /* 0x000fc800008e06ff */
[----:B------:R-:W-:-:S08]  /*19220*/  IMAD.WIDE.U32.X R2, R9, UR9, R2, P2 ;  /* 0x0000000909027c25 */ /* 0x000fd000090e0402 */
.L_x_423:
[--C-:B------:R-:W-:Y:S01]  /*19230*/  SHF.R.U64 R9, R2, UR11, R3.reuse ;  /* 0x0000000b02097c19 */ /* 0x100fe20008001203 */
[----:B------:R-:W-:Y:S01]  /*19240*/  ULDC.64 UR8, c[0x0][0x720] ;  /* 0x0001c80000087ab9 */ /* 0x000fe20000000a00 */
[----:B------:R-:W-:Y:S01]  /*19250*/  SHF.R.U32.HI R2, RZ, UR11, R3 ;  /* 0x0000000bff027c19 */ /* 0x000fe20008011603 */
[----:B------:R-:W-:Y:S01]  /*19260*/  ULDC.64 UR10, c[0x0][0x740] ;  /* 0x0001d000000a7ab9 */ /* 0x000fe20000000a00 */
[----:B------:R-:W-:Y:S02]  /*19270*/  IADD3 R11, P1, RZ, -R9, RZ ;  /* 0x80000009ff0b7210 */ /* 0x000fe40007f3e0ff */
[----:B------:R-:W-:-:S03]  /*19280*/  MOV R3, R17 ;  /* 0x0000001100037202 */ /* 0x000fc60000000f00 */
[----:B------:R-:W-:Y:S01]  /*19290*/  IMAD.X R2, RZ, RZ, ~R2, P1 ;  /* 0x000000ffff027224 */ /* 0x000fe200008e0e02 */
[----:B------:R-:W-:-:S03]  /*192a0*/  ISETP.NE.U32.AND P1, PT, RZ, UR10, PT ;  /* 0x0000000aff007c0c */ /* 0x000fc6000bf25070 */
[----:B------:R-:W-:Y:S01]  /*192b0*/  IMAD R2, R2, UR8, RZ ;  /* 0x0000000802027c24 */ /* 0x000fe2000f8e02ff */
[----:B------:R-:W-:-:S03]  /*192c0*/  ISETP.NE.AND.EX P1, PT, RZ, UR11, PT, P1 ;  /* 0x0000000bff007c0c */ /* 0x000fc6000bf25310 */
[----:B------:R-:W-:Y:S02]  /*192d0*/  IMAD R5, R11, UR9, R2 ;  /* 0x000000090b057c24 */ /* 0x000fe4000f8e0202 */
[----:B------:R-:W-:-:S04]  /*192e0*/  IMAD.MOV.U32 R2, RZ, RZ, R16 ;  /* 0x000000ffff027224 */ /* 0x000fc800078e0010 */
[----:B------:R-:W-:Y:S01]  /*192f0*/  IMAD.WIDE.U32 R2, R11, UR8, R2 ;  /* 0x000000080b027c25 */ /* 0x000fe2000f8e0002 */
[----:B------:R-:W-:-:S03]  /*19300*/  ULDC UR8, c[0x0][0x718] ;  /* 0x0001c60000087ab9 */ /* 0x000fc60000000800 */
[----:B------:R-:W-:-:S05]  /*19310*/  IMAD.IADD R3, R3, 0x1, R5 ;  /* 0x0000000103037824 */ /* 0x000fca00078e0205 */
[--C-:B------:R-:W-:Y:S02]  /*19320*/  SHF.R.U64 R10, R2, UR8, R3.reuse ;  /* 0x00000008020a7c19 */ /* 0x100fe40008001203 */
[----:B------:R-:W-:Y:S01]  /*19330*/  SHF.R.U32.HI R3, RZ, UR8, R3 ;  /* 0x00000008ff037c19 */ /* 0x000fe20008011603 */
[----:B------:R-:W-:-:S03]  /*19340*/  ULDC UR8, c[0x0][0x708] ;  /* 0x0001c20000087ab9 */ /* 0x000fc60000000800 */
[--C-:B------:R-:W-:Y:S02]  /*19350*/  SHF.R.U64 R12, R10, UR8, R3.reuse ;  /* 0x000000080a0c7c19 */ /* 0x100fe40008001203 */
[----:B------:R-:W-:Y:S01]  /*19360*/  SHF.R.U32.HI R3, RZ, UR8, R3 ;  /* 0x00000008ff037c19 */ /* 0x000fe20008011603 */
[----:B------:R-:W-:-:S03]  /*19370*/  ULDC UR8, c[0x0][0x758] ;  /* 0x0001d60000087ab9 */ /* 0x000fc60000000800 */
[--C-:B------:R-:W-:Y:S02]  /*19380*/  SHF.R.U64 R11, R12, UR8, R3.reuse ;  /* 0x000000080c0b7c19 */ /* 0x100fe40008001203 */
[----:B------:R-:W-:-:S03]  /*19390*/  SHF.R.U32.HI R13, RZ, UR8, R3 ;  /* 0x00000008ff0d7c19 */ /* 0x000fc60008011603 */
[----:B------:R-:W-:Y:S01]  /*193a0*/  IMAD.MOV.U32 R2, RZ, RZ, R11 ;  /* 0x000000ffff027224 */ /* 0x000fe200078e000b */
        /* <DEDUP_REMOVED lines=12> */
.L_x_424:
[----:B------:R-:W-:Y:S01]  /*19470*/  ULDC UR8, c[0x0][0x748] ;  /* 0x0001d20000087ab9 */ /* 0x000fe20000000800 */
[----:B------:R-:W-:Y:S02]  /*19480*/  LOP3.LUT R12, R12, UR7, RZ, 0xc0, !PT ;  /* 0x000000070c0c7c12 */ /* 0x000fe4000f8ec0ff */
[----:B------:R-:W-:Y:S01]  /*19490*/  SHF.R.U64 R3, R2, UR8, R3 ;  /* 0x0000000802037c19 */ /* 0x000fe20008001203 */
[----:B------:R-:W-:-:S04]  /*194a0*/  ULDC UR8, c[0x0][0x738] ;  /* 0x0001ce0000087ab9 */ /* 0x000fc80000000800 */
[----:B------:R-:W-:Y:S02]  /*194b0*/  IMAD.MOV R2, RZ, RZ, -R3 ;  /* 0x000000ffff027224 */ /* 0x000fe400078e0a03 */
[----:B------:R-:W-:Y:S02]  /*194c0*/  IMAD R12, R3, UR5, R12 ;  /* 0x00000005030c7c24 */ /* 0x000fe4000f8e020c */
[----:B------:R-:W-:Y:S01]  /*194d0*/  IMAD R11, R2, UR8, R11 ;  /* 0x00000008020b7c24 */ /* 0x000fe2000f8e020b */
[----:B------:R-:W-:Y:S01]  /*194e0*/  ULDC UR8, c[0x0][0x710] ;  /* 0x0001c40000087ab9 */ /* 0x000fe20000000800 */
[----:B------:R-:W-:Y:S01]  /*194f0*/  LOP3.LUT R2, R10, UR4, RZ, 0xc0, !PT ;  /* 0x000000040a027c12 */ /* 0x000fe2000f8ec0ff */
[----:B------:R-:W-:Y:S01]  /*19500*/  IMAD R7, R12, UR8, R7 ;  /* 0x000000080c077c24 */ /* 0x000fe2000f8e0207 */
[----:B------:R-:W-:-:S03]  /*19510*/  ULDC UR8, c[0x0][0x700] ;  /* 0x0001c00000087ab9 */ /* 0x000fc60000000800 */
[----:B------:R-:W-:-:S05]  /*19520*/  IMAD R2, R11, UR8, R2 ;  /* 0x000000080b027c24 */ /* 0x000fca000f8e0202 */
[----:B------:R-:W-:Y:S02]  /*19530*/  SEL R4, R2, R7, !P4 ;  /* 0x0000000702047207 */ /* 0x000fe40006000000 */
[----:B------:R-:W-:Y:S01]  /*19540*/  SEL R5, R7, R2, !P4 ;  /* 0x0000000207057207 */ /* 0x000fe20006000000 */
[----:B------:R-:W-:-:S07]  /*19550*/  IMAD.MOV.U32 R2, RZ, RZ, 0x1 ;  /* 0x00000001ff027424 */ /* 0x000fce00078e00ff */
.L_x_422:
[----:B------:R-:W-:Y:S05]  /*19560*/  BSYNC B1 ;  /* 0x0000000000017941 */ /* 0x000fea0003800000 */
.L_x_421:
[----:B------:R-:W-:-:S13]  /*19570*/  LOP3.LUT P1, RZ, R2, 0xff, RZ, 0xc0, !PT ;  /* 0x000000ff02ff7812 */ /* 0x000fda000782c0ff */
[----:B------:R-:W-:Y:S05]  /*19580*/  @P1 BRA `(.L_x_425) ;  /* 0xfffffff000f01947 */ /* 0x000fea000383ffff */
[----:B------:R-:W-:Y:S05]  /*19590*/  BSYNC B0 ;  /* 0x0000000000007941 */ /* 0x000fea0003800000 */
.L_x_413:
[----:B------:R-:W-:-:S03]  /*195a0*/  UMOV UR8, 0xffffffff ;  /* 0xffffffff00087882 */ /* 0x000fc60000000000 */
[----:B------:R-:W-:Y:S05]  /*195b0*/  BRA.DIV UR8, `(.L_x_426) ;  /* 0x0000000608087947 */ /* 0x000fea000b800000 */
[----:B------:R-:W-:-:S13]  /*195c0*/  ELECT P0, URZ, PT ;  /* 0x00000000003f782f */ /* 0x000fda0003800000 */
.L_x_440:
[----:B------:R-:W-:Y:S04]  /*195d0*/  BSSY B0, `(.L_x_427) ;  /* 0x000002c000007945 */ /* 0x000fe80003800000 */
[----:B------:R-:W-:Y:S05]  /*195e0*/  @!P0 BRA `(.L_x_428) ;  /* 0x0000000000a88947 */ /* 0x000fea0003800000 */
[----:B------:R-:W-:-:S04]  /*195f0*/  ULOP3.LUT UR8, UR6, 0x2, URZ, 0xfc, !UPT ;  /* 0x0000000206087892 */ /* 0x000fc8000f8efc3f */
[----:B------:R-:W-:-:S06]  /*19600*/  UISETP.NE.AND UP0, UPT, UR8, 0x3, UPT ;  /* 0x000000030800788c */ /* 0x000fcc000bf05270 */
[----:B------:R-:W-:-:S13]  /*19610*/  PLOP3.LUT P0, PT, PT, PT, UP0, 0x80, 0x0 ;  /* 0x000000000000781c */ /* 0x000fda0003f0f008 */
[----:B------:R-:W-:Y:S05]  /*19620*/  @!P0 BRA `(.L_x_429) ;  /* 0x0000000000048947 */ /* 0x000fea0003800000 */
[----:B------:R-:W-:Y:S01]  /*19630*/  BPT.TRAP 0x1 ;  /* 0x000000040000795c */ /* 0x000fe20000300000 */
.L_x_429:
[----:B------:R-:W0:Y:S01]  /*19640*/  S2R R3, SR_CgaCtaId ;  /* 0x0000000000037919 */ /* 0x000e220000008800 */
[----:B------:R-:W-:-:S04]  /*19650*/  MOV R2, 0x400 ;  /* 0x0000040000027802 */ /* 0x000fc80000000f00 */
[----:B0-----:R-:W-:Y:S02]  /*19660*/  LEA R3, R3, R2, 0x18 ;  /* 0x0000000203037211 */ /* 0x001fe400078ec0ff */
[----:B------:R-:W-:Y:S02]  /*19670*/  SHF.L.U32 R2, R0, 0x1f, RZ ;  /* 0x0000001f00027819 */ /* 0x000fe400000006ff */
[----:B------:R-:W-:-:S05]  /*19680*/  IADD3 R3, R3, 0x20, RZ ;  /* 0x0000002003037810 */ /* 0x000fca0007ffe0ff */
[----:B------:R-:W-:-:S04]  /*19690*/  IMAD R5, R6, 0x8, R3 ;  /* 0x0000000806057824 */ /* 0x000fc800078e0203 */
[----:B------:R-:W0:Y:S02]  /*196a0*/  SYNCS.PHASECHK.TRANS64.TRYWAIT P0, [R5+URZ], R2 ;  /* 0x00000002050075a7 */ /* 0x000e24000800017f */
[----:B0-----:R-:W-:Y:S05]  /*196b0*/  @!P0 BRA `(.L_x_430) ;  /* 0x0000000000ec8947 */ /* 0x001fea0003800000 */
.L_x_441:
[----:B------:R-:W-:-:S05]  /*196c0*/  VIADD R6, R6, 0x1 ;  /* 0x0000000106067836 */ /* 0x000fca0000000000 */
[----:B------:R-:W-:-:S04]  /*196d0*/  ISETP.NE.AND P0, PT, R6, 0x4, PT ;  /* 0x000000040600780c */ /* 0x000fc80003f05270 */
[----:B0-----:R-:W-:Y:S02]  /*196e0*/  SEL R5, RZ, 0x1, P0 ;  /* 0x00000001ff057807 */ /* 0x001fe40000000000 */
[----:B------:R-:W-:Y:S02]  /*196f0*/  SEL R6, R6, RZ, P0 ;  /* 0x000000ff06067207 */ /* 0x000fe40000000000 */
[----:B------:R-:W-:Y:S02]  /*19700*/  LOP3.LUT R5, R0, R5, RZ, 0x3c, !PT ;  /* 0x0000000500057212 */ /* 0x000fe400078e3cff */
[----:B------:R-:W-:Y:S02]  /*19710*/  LEA R7, R6, R3, 0x3 ;  /* 0x0000000306077211 */ /* 0x000fe400078e18ff */
[----:B------:R-:W-:-:S04]  /*19720*/  SHF.L.U32 R0, R5, 0x1f, RZ ;  /* 0x0000001f05007819 */ /* 0x000fc800000006ff */
[----:B------:R-:W0:Y:S02]  /*19730*/  SYNCS.PHASECHK.TRANS64.TRYWAIT P0, [R7+URZ], R0 ;  /* 0x00000000070075a7 */ /* 0x000e24000800017f */
[----:B0-----:R-:W-:Y:S05]  /*19740*/  @!P0 BRA `(.L_x_431) ;  /* 0x0000000000dc8947 */ /* 0x001fea0003800000 */
.L_x_442:
[----:B0-----:R-:W-:-:S05]  /*19750*/  VIADD R0, R6, 0x1 ;  /* 0x0000000106007836 */ /* 0x001fca0000000000 */
[----:B------:R-:W-:-:S04]  /*19760*/  ISETP.NE.AND P0, PT, R0, 0x4, PT ;  /* 0x000000040000780c */ /* 0x000fc80003f05270 */
[----:B------:R-:W-:Y:S02]  /*19770*/  SEL R2, RZ, 0x1, P0 ;  /* 0x00000001ff027807 */ /* 0x000fe40000000000 */
[----:B------:R-:W-:Y:S02]  /*19780*/  SEL R4, R0, RZ, P0 ;  /* 0x000000ff00047207 */ /* 0x000fe40000000000 */
[----:B------:R-:W-:-:S03]  /*19790*/  LOP3.LUT R5, R5, R2, RZ, 0x3c, !PT ;  /* 0x0000000205057212 */ /* 0x000fc600078e3cff */
[----:B------:R-:W-:Y:S01]  /*197a0*/  IMAD R7, R4, 0x8, R3 ;  /* 0x0000000804077824 */ /* 0x000fe200078e0203 */
[----:B------:R-:W-:-:S04]  /*197b0*/  SHF.L.U32 R0, R5, 0x1f, RZ ;  /* 0x0000001f05007819 */ /* 0x000fc800000006ff */
[----:B------:R-:W0:Y:S02]  /*197c0*/  SYNCS.PHASECHK.TRANS64.TRYWAIT P0, [R7+URZ], R0 ;  /* 0x00000000070075a7 */ /* 0x000e24000800017f */
[----:B0-----:R-:W-:Y:S05]  /*197d0*/  @!P0 BRA `(.L_x_432) ;  /* 0x0000000000cc8947 */ /* 0x001fea0003800000 */
.L_x_443:
[----:B0-----:R-:W-:-:S04]  /*197e0*/  IADD3 R0, R4, 0x1, RZ ;  /* 0x0000000104007810 */ /* 0x001fc80007ffe0ff */
[----:B------:R-:W-:-:S04]  /*197f0*/  ISETP.NE.AND P0, PT, R0, 0x4, PT ;  /* 0x000000040000780c */ /* 0x000fc80003f05270 */
[----:B------:R-:W-:Y:S02]  /*19800*/  SEL R2, RZ, 0x1, P0 ;  /* 0x00000001ff027807 */ /* 0x000fe40000000000 */
[----:B------:R-:W-:Y:S02]  /*19810*/  SEL R0, R0, RZ, P0 ;  /* 0x000000ff00007207 */ /* 0x000fe40000000000 */
[----:B------:R-:W-:-:S03]  /*19820*/  LOP3.LUT R2, R5, R2, RZ, 0x3c, !PT ;  /* 0x0000000205027212 */ /* 0x000fc600078e3cff */
[----:B------:R-:W-:Y:S01]  /*19830*/  IMAD R3, R0, 0x8, R3 ;  /* 0x0000000800037824 */ /* 0x000fe200078e0203 */
[----:B------:R-:W-:-:S07]  /*19840*/  SHF.L.U32 R0, R2, 0x1f, RZ ;  /* 0x0000001f02007819 */ /* 0x000fce00000006ff */
.L_x_433:
[----:B0-----:R0:W1:Y:S02]  /*19850*/  SYNCS.PHASECHK.TRANS64.TRYWAIT P0, [R3+URZ], R0 ;  /* 0x00000000030075a7 */ /* 0x001064000800017f */
[----:B-1----:R-:W-:Y:S05]  /*19860*/  @!P0 NANOSLEEP.SYNCS 0x989680 ;  /* 0x009896800000895d */ /* 0x002fea0003900000 */
[----:B------:R-:W1:Y:S02]  /*19870*/  @!P0 SYNCS.PHASECHK.TRANS64 P0, [R3+URZ], R0 ;  /* 0x00000000030085a7 */ /* 0x000e64000800007f */
[----:B-1----:R-:W-:Y:S05]  /*19880*/  @!P0 BRA `(.L_x_433) ;  /* 0xfffffffc00f08947 */ /* 0x002fea000383ffff */
.L_x_428:
[----:B------:R-:W-:Y:S05]  /*19890*/  BSYNC B0 ;  /* 0x0000000000007941 */ /* 0x000fea0003800000 */
.L_x_427:
[----:B------:R-:W-:Y:S05]  /*198a0*/  EXIT ;  /* 0x000000000000794d */ /* 0x000fea0003800000 */
.L_x_17:
[----:B--2---:R-:W-:-:S04]  /*198b0*/  IMAD.U32 R3, RZ, RZ, UR12 ;  /* 0x0000000cff037e24 */ /* 0x004fc8000f8e00ff */
[----:B------:R2:W3:Y:S03]  /*198c0*/  SYNCS.PHASECHK.TRANS64.TRYWAIT P0, [R3+URZ], R0 ;  /* 0x00000000030075a7 */ /* 0x0004e6000800017f */
[----:B---3--:R-:W-:Y:S05]  /*198d0*/  @!P0 NANOSLEEP.SYNCS 0x989680 ;  /* 0x009896800000895d */ /* 0x008fea0003900000 */
[----:B------:R-:W3:Y:S02]  /*198e0*/  @!P0 SYNCS.PHASECHK.TRANS64 P0, [R3+URZ], R0 ;  /* 0x00000000030085a7 */ /* 0x000ee4000800007f */
[----:B---3--:R-:W-:Y:S05]  /*198f0*/  @!P0 BRA `(.L_x_17) ;  /* 0xfffffffc00ec8947 */ /* 0x008fea000383ffff */
[----:B------:R-:W-:Y:S05]  /*19900*/  BRA `(.L_x_16) ;  /* 0xfffffe8400687947 */ /* 0x000fea000383ffff */
.L_x_414:
[----:B------:R-:W-:Y:S01]  /*19910*/  BSSY B1, `(.L_x_434) ;  /* 0x0000006000017945 */ /* 0x000fe20003800000 */
[----:B------:R-:W-:-:S07]  /*19920*/  MOV R2, 0xffffffff ;  /* 0xffffffff00027802 */ /* 0x000fce0000000f00 */
[----:B------:R-:W-:Y:S05]  /*19930*/  WARPSYNC.COLLECTIVE R2, `(.L_x_435) ;  /* 0x00000000020c7348 */ /* 0x000fea0003c00000 */
[----:B------:R-:W-:Y:S02]  /*19940*/  ELECT P1, UR62, PT ;  /* 0x00000000003e782f */ /* 0x000fe40003820000 */
[----:B------:R-:W-:Y:S01]  /*19950*/  MOV R2, UR62 ;  /* 0x0000003e00027c02 */ /* 0x000fe20008000f00 */
[----:B------:R-:W-:Y:S10]  /*19960*/  ENDCOLLECTIVE ;  /* 0x000000000000791b */ /* 0x000ff40003800000 */
.L_x_435:
[----:B------:R-:W-:Y:S05]  /*19970*/  BSYNC B1 ;  /* 0x0000000000017941 */ /* 0x000fea0003800000 */
.L_x_434:
[----:B------:R-:W-:Y:S05]  /*19980*/  BRA `(.L_x_436) ;  /* 0xffffffec00fc7947 */ /* 0x000fea000383ffff */
.L_x_417:
[----:B0-----:R0:W1:Y:S02]  /*19990*/  SYNCS.PHASECHK.TRANS64.TRYWAIT P1, [R7+URZ+0x20], R10 ;  /* 0x0000200a070075a7 */ /* 0x001064000802017f */
[----:B-1----:R-:W-:Y:S05]  /*199a0*/  @!P1 NANOSLEEP.SYNCS 0x989680 ;  /* 0x009896800000995d */ /* 0x002fea0003900000 */
[----:B------:R-:W1:Y:S02]  /*199b0*/  @!P1 SYNCS.PHASECHK.TRANS64 P1, [R7+URZ+0x20], R10 ;  /* 0x0000200a070095a7 */ /* 0x000e64000802007f */
[----:B-1----:R-:W-:Y:S05]  /*199c0*/  @!P1 BRA `(.L_x_417) ;  /* 0xfffffffc00f09947 */ /* 0x002fea000383ffff */
[----:B------:R-:W-:Y:S05]  /*199d0*/  BRA `(.L_x_437) ;  /* 0xfffffff000347947 */ /* 0x000fea000383ffff */
.L_x_426:
[----:B------:R-:W-:Y:S01]  /*199e0*/  BSSY B0, `(.L_x_438) ;  /* 0x0000006000007945 */ /* 0x000fe20003800000 */
[----:B------:R-:W-:-:S07]  /*199f0*/  IMAD.MOV.U32 R2, RZ, RZ, -0x1 ;  /* 0xffffffffff027424 */ /* 0x000fce00078e00ff */
[----:B------:R-:W-:Y:S05]  /*19a00*/  WARPSYNC.COLLECTIVE R2, `(.L_x_439) ;  /* 0x00000000020c7348 */ /* 0x000fea0003c00000 */
[----:B------:R-:W-:Y:S02]  /*19a10*/  ELECT P1, UR62, PT ;  /* 0x00000000003e782f */ /* 0x000fe40003820000 */
[----:B------:R-:W-:Y:S01]  /*19a20*/  MOV R2, UR62 ;  /* 0x0000003e00027c02 */ /* 0x000fe20008000f00 */
[----:B------:R-:W-:Y:S10]  /*19a30*/  ENDCOLLECTIVE ;  /* 0x000000000000791b */ /* 0x000ff40003800000 */
.L_x_439:
[----:B------:R-:W-:Y:S05]  /*19a40*/  BSYNC B0 ;  /* 0x0000000000007941 */ /* 0x000fea0003800000 */
.L_x_438:
[----:B------:R-:W-:Y:S01]  /*19a50*/  PLOP3.LUT P0, PT, P1, PT, PT, 0x80, 0x0 ;  /* 0x000000000000781c */ /* 0x000fe20000f0f070 */
[----:B------:R-:W-:-:S12]  /*19a60*/  BRA `(.L_x_440) ;  /* 0xfffffff800d87947 */ /* 0x000fd8000383ffff */
.L_x_430:
[----:B0-----:R0:W1:Y:S02]  /*19a70*/  SYNCS.PHASECHK.TRANS64.TRYWAIT P0, [R5+URZ], R2 ;  /* 0x00000002050075a7 */ /* 0x001064000800017f */
[----:B-1----:R-:W-:Y:S05]  /*19a80*/  @!P0 NANOSLEEP.SYNCS 0x989680 ;  /* 0x009896800000895d */ /* 0x002fea0003900000 */
[----:B------:R-:W1:Y:S02]  /*19a90*/  @!P0 SYNCS.PHASECHK.TRANS64 P0, [R5+URZ], R2 ;  /* 0x00000002050085a7 */ /* 0x000e64000800007f */
[----:B-1----:R-:W-:Y:S05]  /*19aa0*/  @!P0 BRA `(.L_x_430) ;  /* 0xfffffffc00f08947 */ /* 0x002fea000383ffff */
[----:B------:R-:W-:Y:S05]  /*19ab0*/  BRA `(.L_x_441) ;  /* 0xfffffffc00007947 */ /* 0x000fea000383ffff */
.L_x_431:
[----:B0-----:R0:W1:Y:S02]  /*19ac0*/  SYNCS.PHASECHK.TRANS64.TRYWAIT P0, [R7+URZ], R0 ;  /* 0x00000000070075a7 */ /* 0x001064000800017f */
[----:B-1----:R-:W-:Y:S05]  /*19ad0*/  @!P0 NANOSLEEP.SYNCS 0x989680 ;  /* 0x009896800000895d */ /* 0x002fea0003900000 */
[----:B------:R-:W1:Y:S02]  /*19ae0*/  @!P0 SYNCS.PHASECHK.TRANS64 P0, [R7+URZ], R0 ;  /* 0x00000000070085a7 */ /* 0x000e64000800007f */
[----:B-1----:R-:W-:Y:S05]  /*19af0*/  @!P0 BRA `(.L_x_431) ;  /* 0xfffffffc00f08947 */ /* 0x002fea000383ffff */
[----:B------:R-:W-:Y:S05]  /*19b00*/  BRA `(.L_x_442) ;  /* 0xfffffffc00107947 */ /* 0x000fea000383ffff */
.L_x_432:
[----:B0-----:R0:W1:Y:S02]  /*19b10*/  SYNCS.PHASECHK.TRANS64.TRYWAIT P0, [R7+URZ], R0 ;  /* 0x00000000070075a7 */ /* 0x001064000800017f */
[----:B-1----:R-:W-:Y:S05]  /*19b20*/  @!P0 NANOSLEEP.SYNCS 0x989680 ;  /* 0x009896800000895d */ /* 0x002fea0003900000 */
[----:B------:R-:W1:Y:S02]  /*19b30*/  @!P0 SYNCS.PHASECHK.TRANS64 P0, [R7+URZ], R0 ;  /* 0x00000000070085a7 */ /* 0x000e64000800007f */
[----:B-1----:R-:W-:Y:S05]  /*19b40*/  @!P0 BRA `(.L_x_432) ;  /* 0xfffffffc00f08947 */ /* 0x002fea000383ffff */
[----:B------:R-:W-:Y:S05]  /*19b50*/  BRA `(.L_x_443) ;  /* 0xfffffffc00207947 */ /* 0x000fea000383ffff */
.L_x_444:
[----:B------:R-:W-:-:S00]  /*19b60*/  BRA `(.L_x_444) ;  /* 0xfffffffc00fc7947 */ /* 0x000fc0000383ffff */
[----:B------:R-:W-:-:S00]  /*19b70*/  NOP ;  /* 0x0000000000007918 */ /* 0x000fc00000000000 */
        /* <DEDUP_REMOVED lines=8> */
.L_x_445:


//--------------------- .nv.shared._ZN7cutlass13device_kernelINS_4gemm6kernel13GemmUniversalIN4cute5tupleIJiiiiEEENS1_10collective13CollectiveMmaINS1_40MainloopSm90TmaGmmaWarpSpecializedSparseILi4ENS5_IJNS4_1CILi1EEESB_SB_EEENS1_35KernelTmaWarpSpecializedCooperativeEEENS5_IJNSA_ILi256EEESF_NSA_ILi128EEEEEEaNS5_IJNS4_6LayoutINS5_IJiNS5_IJNSA_ILi2EEEiEEEiEEENS5_IJlNS5_IJSB_SJ_EEElEEEEENSI_INS5_IJNS5_IJNSA_ILi64EEEiEEENS5_IJSG_iEEEiEEENS5_IJNS5_IJSG_NSA_ILi8192EEEEEENS5_IJSB_lEEElEEEEEEEEaNS5_IJlSB_lEEENS4_8TiledMMAINS4_8MMA_AtomIJNS4_4SM904GMMA6SPARSE28GMMA_64x256x64_S32S8S8_SS_TNILNS13_9SparseSelE0EEEEEENSI_INS5_IJSJ_SB_SB_EEENS5_IJSB_NSA_ILi0EEES1A_EEEEENS5_IJNS4_10UnderscoreES1D_S1D_EEEEENS4_13SM90_TMA_LOADENS4_14ComposedLayoutINS4_7SwizzleILi2ELi4ELi3EEENS4_25smem_sparse_ptr_flag_bitsILi2ELi8EEENSI_INS5_IJNS5_IJSB_NSA_ILi8EEEEEENS5_IJSJ_SP_EEEEEENS5_IJNS5_IJS1A_SG_EEESM_EEEEEEEvNS4_8identityES1G_NS1H_INS1I_ILi3ELi4ELi3EEENS4_18smem_ptr_flag_bitsILi8EEENSI_INS5_IJS1M_SG_EEENS5_IJSG_SB_EEEEEEEvS1U_EENS_8epilogue10collective6detail29Sm90TmaWarpSpecializedAdapterINS24_15DefaultEpilogueIiNS5_IJSB_llEEES28_NS23_6thread17LinearCombinationIiLi1EiiLNS29_9ScaleType4KindE0ELNS_15FloatRoundStyleE2EiEENS1_15EpilogueDefaultEEEEEvvEEEEvNT_6ParamsE --------------------------
	.section	.nv.shared._ZN7cutlass13device_kernelINS_4gemm6kernel13GemmUniversalIN4cute5tupleIJiiiiEEENS1_10collective13CollectiveMmaINS1_40MainloopSm90TmaGmmaWarpSpecializedSparseILi4ENS5_IJNS4_1CILi1EEESB_SB_EEENS1_35KernelTmaWarpSpecializedCooperativeEEENS5_IJNSA_ILi256EEESF_NSA_ILi128EEEEEEaNS5_IJNS4_6LayoutINS5_IJiNS5_IJNSA_ILi2EEEiEEEiEEENS5_IJlNS5_IJSB_SJ_EEElEEEEENSI_INS5_IJNS5_IJNSA_ILi64EEEiEEENS5_IJSG_iEEEiEEENS5_IJNS5_IJSG_NSA_ILi8192EEEEEENS5_IJSB_lEEElEEEEEEEEaNS5_IJlSB_lEEENS4_8TiledMMAINS4_8MMA_AtomIJNS4_4SM904GMMA6SPARSE28GMMA_64x256x64_S32S8S8_SS_TNILNS13_9SparseSelE0EEEEEENSI_INS5_IJSJ_SB_SB_EEENS5_IJSB_NSA_ILi0EEES1A_EEEEENS5_IJNS4_10UnderscoreES1D_S1D_EEEEENS4_13SM90_TMA_LOADENS4_14ComposedLayoutINS4_7SwizzleILi2ELi4ELi3EEENS4_25smem_sparse_ptr_flag_bitsILi2ELi8EEENSI_INS5_IJNS5_IJSB_NSA_ILi8EEEEEENS5_IJSJ_SP_EEEEEENS5_IJNS5_IJS1A_SG_EEESM_EEEEEEEvNS4_8identityES1G_NS1H_INS1I_ILi3ELi4ELi3EEENS4_18smem_ptr_flag_bitsILi8EEENSI_INS5_IJS1M_SG_EEENS5_IJSG_SB_EEEEEEEvS1U_EENS_8epilogue10collective6detail29Sm90TmaWarpSpecializedAdapterINS24_15DefaultEpilogueIiNS5_IJSB_llEEES28_NS23_6thread17LinearCombinationIiLi1EiiLNS29_9ScaleType4KindE0ELNS_15FloatRoundStyleE2EiEENS1_15EpilogueDefaultEEEEEvvEEEEvNT_6ParamsE,"aw",@nobits
	.sectionflags	@""
	.align	16
	.zero		1024


//--------------------- .nv.shared.reserved.0     --------------------------
	.section	.nv.shared.reserved.0,"aw",@nobits
	.weak		__nv_reservedSMEM_offset_0_alias
	.size		__nv_reservedSMEM_offset_0_alias, 0, 0
	.other		__nv_reservedSMEM_offset_0_alias,@"STO_CUDA_RESERVED_SHARED STV_DEFAULT"
__nv_reservedSMEM_offset_0_alias:
	.zero		0


//--------------------- .nv.global                --------------------------
	.section	.nv.global,"aw",@nobits
.nv.global:
	.type		_ZN39_INTERNAL_e566f7e0_4_k_cu_a065c164_27634cute1_E,@object
	.size		_ZN39_INTERNAL_e566f7e0_4_k_cu_a065c164_27634cute1_E,(_ZN39_INTERNAL_e566f7e0_4_k_cu_a065c164_27634cuda3std3__45__cpo6cbeginE - _ZN39_INTERNAL_e566f7e0_4_k_cu_a065c164_27634cute1_E)
_ZN39_INTERNAL_e566f7e0_4_k_cu_a065c164_27634cute1_E:
	.zero		1
	.type		_ZN39_INTERNAL_e566f7e0_4_k_cu_a065c164_27634cuda3std3__45__cpo6cbeginE,@object
	.size		_ZN39_INTERNAL_e566f7e0_4_k_cu_a065c164_27634cuda3std3__45__cpo6cbeginE,(_ZN39_INTERNAL_e566f7e0_4_k_cu_a065c164_27634cuda3std3__48in_placeE - _ZN39_INTERNAL_e566f7e0_4_k_cu_a065c164_27634cuda3std3__45__cpo6cbeginE)
_ZN39_INTERNAL_e566f7e0_4_k_cu_a065c164_27634cuda3std3__45__cpo6cbeginE:
	.zero		1
	.type		_ZN39_INTERNAL_e566f7e0_4_k_cu_a065c164_27634cuda3std3__48in_placeE,@object
	.size		_ZN39_INTERNAL_e566f7e0_4_k_cu_a065c164_27634cuda3std3__48in_placeE,(_ZN39_INTERNAL_e566f7e0_4_k_cu_a065c164_27634cuda3std6ranges3__45__cpo9iter_moveE - _ZN39_INTERNAL_e566f7e0_4_k_cu_a065c164_27634cuda3std3__48in_placeE)
_ZN39_INTERNAL_e566f7e0_4_k_cu_a065c164_27634cuda3std3__48in_placeE:
	.zero		1
	.type		_ZN39_INTERNAL_e566f7e0_4_k_cu_a065c164_27634cuda3std6ranges3__45__cpo9iter_moveE,@object
	.size		_ZN39_INTERNAL_e566f7e0_4_k_cu_a065c164_27634cuda3std6ranges3__45__cpo9iter_moveE,(_ZN39_INTERNAL_e566f7e0_4_k_cu_a065c164_27634cuda3std3__45__cpo5beginE - _ZN39_INTERNAL_e566f7e0_4_k_cu_a065c164_27634cuda3std6ranges3__45__cpo9iter_moveE)
_ZN39_INTERNAL_e566f7e0_4_k_cu_a065c164_27634cuda3std6ranges3__45__cpo9iter_moveE:
	.zero		1
	.type		_ZN39_INTERNAL_e566f7e0_4_k_cu_a065c164_27634cuda3std3__45__cpo5beginE,@object
	.size		_ZN39_INTERNAL_e566f7e0_4_k_cu_a065c164_27634cuda3std3__45__cpo5beginE,(_ZN39_INTERNAL_e566f7e0_4_k_cu_a065c164_27634cuda3std3__441_GLOBAL__N__e566f7e0_4_k_cu_a065c164_27636ignoreE - _ZN39_INTERNAL_e566f7e0_4_k_cu_a065c164_27634cuda3std3__45__cpo5beginE)
_ZN39_INTERNAL_e566f7e0_4_k_cu_a065c164_27634cuda3std3__45__cpo5beginE:
	.zero		1
	.type		_ZN39_INTERNAL_e566f7e0_4_k_cu_a065c164_27634cuda3std3__441_GLOBAL__N__e566f7e0_4_k_cu_a065c164_27636ignoreE,@object
	.size		_ZN39_INTERNAL_e566f7e0_4_k_cu_a065c164_27634cuda3std3__441_GLOBAL__N__e566f7e0_4_k_cu_a065c164_27636ignoreE,(_ZN39_INTERNAL_e566f7e0_4_k_cu_a065c164_27634cute7productE - _ZN39_INTERNAL_e566f7e0_4_k_cu_a065c164_27634cuda3std3__441_GLOBAL__N__e566f7e0_4_k_cu_a065c164_27636ignoreE)
_ZN39_INTERNAL_e566f7e0_4_k_cu_a065c164_27634cuda3std3__441_GLOBAL__N__e566f7e0_4_k_cu_a065c164_27636ignoreE:
	.zero		1
	.type		_ZN39_INTERNAL_e566f7e0_4_k_cu_a065c164_27634cute7productE,@object
	.size		_ZN39_INTERNAL_e566f7e0_4_k_cu_a065c164_27634cute7productE,(_ZN39_INTERNAL_e566f7e0_4_k_cu_a065c164_27634cuda3std3__45__cpo3endE - _ZN39_INTERNAL_e566f7e0_4_k_cu_a065c164_27634cute7productE)
_ZN39_INTERNAL_e566f7e0_4_k_cu_a065c164_27634cute7productE:
	.zero		1
	.type		_ZN39_INTERNAL_e566f7e0_4_k_cu_a065c164_27634cuda3std3__45__cpo3endE,@object
	.size		_ZN39_INTERNAL_e566f7e0_4_k_cu_a065c164_27634cuda3std3__45__cpo3endE,(_ZN39_INTERNAL_e566f7e0_4_k_cu_a065c164_27634cuda3std3__419piecewise_constructE - _ZN39_INTERNAL_e566f7e0_4_k_cu_a065c164_27634cuda3std3__45__cpo3endE)
_ZN39_INTERNAL_e566f7e0_4_k_cu_a065c164_27634cuda3std3__45__cpo3endE:
	.zero		1
	.type		_ZN39_INTERNAL_e566f7e0_4_k_cu_a065c164_27634cuda3std3__419piecewise_constructE,@object
	.size		_ZN39_INTERNAL_e566f7e0_4_k_cu_a065c164_27634cuda3std3__419piecewise_constructE,(_ZN39_INTERNAL_e566f7e0_4_k_cu_a065c164_27634cuda3std3__45__cpo4cendE - _ZN39_INTERNAL_e566f7e0_4_k_cu_a065c164_27634cuda3std3__419piecewise_constructE)
_ZN39_INTERNAL_e566f7e0_4_k_cu_a065c164_27634cuda3std3__419piecewise_constructE:
	.zero		1
	.type		_ZN39_INTERNAL_e566f7e0_4_k_cu_a065c164_27634cuda3std3__45__cpo4cendE,@object
	.size		_ZN39_INTERNAL_e566f7e0_4_k_cu_a065c164_27634cuda3std3__45__cpo4cendE,(_ZN39_INTERNAL_e566f7e0_4_k_cu_a065c164_27634cuda3std6ranges3__45__cpo4swapE - _ZN39_INTERNAL_e566f7e0_4_k_cu_a065c164_27634cuda3std3__45__cpo4cendE)
_ZN39_INTERNAL_e566f7e0_4_k_cu_a065c164_27634cuda3std3__45__cpo4cendE:
	.zero		1
	.type		_ZN39_INTERNAL_e566f7e0_4_k_cu_a065c164_27634cuda3std6ranges3__45__cpo4swapE,@object
	.size		_ZN39_INTERNAL_e566f7e0_4_k_cu_a065c164_27634cuda3std6ranges3__45__cpo4swapE,(.L_7 - _ZN39_INTERNAL_e566f7e0_4_k_cu_a065c164_27634cuda3std6ranges3__45__cpo4swapE)
_ZN39_INTERNAL_e566f7e0_4_k_cu_a065c164_27634cuda3std6ranges3__45__cpo4swapE:
	.zero		1
.L_7:


//--------------------- .nv.constant0._ZN7cutlass13device_kernelINS_4gemm6kernel13GemmUniversalIN4cute5tupleIJiiiiEEENS1_10collective13CollectiveMmaINS1_40MainloopSm90TmaGmmaWarpSpecializedSparseILi4ENS5_IJNS4_1CILi1EEESB_SB_EEENS1_35KernelTmaWarpSpecializedCooperativeEEENS5_IJNSA_ILi256EEESF_NSA_ILi128EEEEEEaNS5_IJNS4_6LayoutINS5_IJiNS5_IJNSA_ILi2EEEiEEEiEEENS5_IJlNS5_IJSB_SJ_EEElEEEEENSI_INS5_IJNS5_IJNSA_ILi64EEEiEEENS5_IJSG_iEEEiEEENS5_IJNS5_IJSG_NSA_ILi8192EEEEEENS5_IJSB_lEEElEEEEEEEEaNS5_IJlSB_lEEENS4_8TiledMMAINS4_8MMA_AtomIJNS4_4SM904GMMA6SPARSE28GMMA_64x256x64_S32S8S8_SS_TNILNS13_9SparseSelE0EEEEEENSI_INS5_IJSJ_SB_SB_EEENS5_IJSB_NSA_ILi0EEES1A_EEEEENS5_IJNS4_10UnderscoreES1D_S1D_EEEEENS4_13SM90_TMA_LOADENS4_14ComposedLayoutINS4_7SwizzleILi2ELi4ELi3EEENS4_25smem_sparse_ptr_flag_bitsILi2ELi8EEENSI_INS5_IJNS5_IJSB_NSA_ILi8EEEEEENS5_IJSJ_SP_EEEEEENS5_IJNS5_IJS1A_SG_EEESM_EEEEEEEvNS4_8identityES1G_NS1H_INS1I_ILi3ELi4ELi3EEENS4_18smem_ptr_flag_bitsILi8EEENSI_INS5_IJS1M_SG_EEENS5_IJSG_SB_EEEEEEEvS1U_EENS_8epilogue10collective6detail29Sm90TmaWarpSpecializedAdapterINS24_15DefaultEpilogueIiNS5_IJSB_llEEES28_NS23_6thread17LinearCombinationIiLi1EiiLNS29_9ScaleType4KindE0ELNS_15FloatRoundStyleE2EiEENS1_15EpilogueDefaultEEEEEvvEEEEvNT_6ParamsE --------------------------
	.section	.nv.constant0._ZN7cutlass13device_kernelINS_4gemm6kernel13GemmUniversalIN4cute5tupleIJiiiiEEENS1_10collective13CollectiveMmaINS1_40MainloopSm90TmaGmmaWarpSpecializedSparseILi4ENS5_IJNS4_1CILi1EEESB_SB_EEENS1_35KernelTmaWarpSpecializedCooperativeEEENS5_IJNSA_ILi256EEESF_NSA_ILi128EEEEEEaNS5_IJNS4_6LayoutINS5_IJiNS5_IJNSA_ILi2EEEiEEEiEEENS5_IJlNS5_IJSB_SJ_EEElEEEEENSI_INS5_IJNS5_IJNSA_ILi64EEEiEEENS5_IJSG_iEEEiEEENS5_IJNS5_IJSG_NSA_ILi8192EEEEEENS5_IJSB_lEEElEEEEEEEEaNS5_IJlSB_lEEENS4_8TiledMMAINS4_8MMA_AtomIJNS4_4SM904GMMA6SPARSE28GMMA_64x256x64_S32S8S8_SS_TNILNS13_9SparseSelE0EEEEEENSI_INS5_IJSJ_SB_SB_EEENS5_IJSB_NSA_ILi0EEES1A_EEEEENS5_IJNS4_10UnderscoreES1D_S1D_EEEEENS4_13SM90_TMA_LOADENS4_14ComposedLayoutINS4_7SwizzleILi2ELi4ELi3EEENS4_25smem_sparse_ptr_flag_bitsILi2ELi8EEENSI_INS5_IJNS5_IJSB_NSA_ILi8EEEEEENS5_IJSJ_SP_EEEEEENS5_IJNS5_IJS1A_SG_EEESM_EEEEEEEvNS4_8identityES1G_NS1H_INS1I_ILi3ELi4ELi3EEENS4_18smem_ptr_flag_bitsILi8EEENSI_INS5_IJS1M_SG_EEENS5_IJSG_SB_EEEEEEEvS1U_EENS_8epilogue10collective6detail29Sm90TmaWarpSpecializedAdapterINS24_15DefaultEpilogueIiNS5_IJSB_llEEES28_NS23_6thread17LinearCombinationIiLi1EiiLNS29_9ScaleType4KindE0ELNS_15FloatRoundStyleE2EiEENS1_15EpilogueDefaultEEEEEvvEEEEvNT_6ParamsE,"a",@progbits
	.sectionflags	@""
	.align	4
.nv.constant0._ZN7cutlass13device_kernelINS_4gemm6kernel13GemmUniversalIN4cute5tupleIJiiiiEEENS1_10collective13CollectiveMmaINS1_40MainloopSm90TmaGmmaWarpSpecializedSparseILi4ENS5_IJNS4_1CILi1EEESB_SB_EEENS1_35KernelTmaWarpSpecializedCooperativeEEENS5_IJNSA_ILi256EEESF_NSA_ILi128EEEEEEaNS5_IJNS4_6LayoutINS5_IJiNS5_IJNSA_ILi2EEEiEEEiEEENS5_IJlNS5_IJSB_SJ_EEElEEEEENSI_INS5_IJNS5_IJNSA_ILi64EEEiEEENS5_IJSG_iEEEiEEENS5_IJNS5_IJSG_NSA_ILi8192EEEEEENS5_IJSB_lEEElEEEEEEEEaNS5_IJlSB_lEEENS4_8TiledMMAINS4_8MMA_AtomIJNS4_4SM904GMMA6SPARSE28GMMA_64x256x64_S32S8S8_SS_TNILNS13_9SparseSelE0EEEEEENSI_INS5_IJSJ_SB_SB_EEENS5_IJSB_NSA_ILi0EEES1A_EEEEENS5_IJNS4_10UnderscoreES1D_S1D_EEEEENS4_13SM90_TMA_LOADENS4_14ComposedLayoutINS4_7SwizzleILi2ELi4ELi3EEENS4_25smem_sparse_ptr_flag_bitsILi2ELi8EEENSI_INS5_IJNS5_IJSB_NSA_ILi8EEEEEENS5_IJSJ_SP_EEEEEENS5_IJNS5_IJS1A_SG_EEESM_EEEEEEEvNS4_8identityES1G_NS1H_INS1I_ILi3ELi4ELi3EEENS4_18smem_ptr_flag_bitsILi8EEENSI_INS5_IJS1M_SG_EEENS5_IJSG_SB_EEEEEEEvS1U_EENS_8epilogue10collective6detail29Sm90TmaWarpSpecializedAdapterINS24_15DefaultEpilogueIiNS5_IJSB_llEEES28_NS23_6thread17LinearCombinationIiLi1EiiLNS29_9ScaleType4KindE0ELNS_15FloatRoundStyleE2EiEENS1_15EpilogueDefaultEEEEEvvEEEEvNT_6ParamsE:
	.zero		1920


//--------------------- SYMBOLS --------------------------

	.type		.nv.reservedSmem.offset0,@object
	.size		.nv.reservedSmem.offset0,0x4
